//
// Generated by NVIDIA NVVM Compiler
//
// Compiler Build ID: CL-36424714
// Cuda compilation tools, release 13.0, V13.0.88
// Based on NVVM 20.0.0
//

.version 9.0
.target sm_100
.address_size 64

	// .globl	_Z13simulate_stepi
.const .align 4 .u32 l;
.const .align 4 .u32 r;
.const .align 4 .u32 s;
.global .attribute(.managed) .align 8 .u64 particles;
.const .align 4 .u32 n;
.global .attribute(.managed) .align 8 .u64 numCollisions;
.global .attribute(.managed) .align 8 .u64 collisionSteps;
.global .align 1 .b8 _ZN34_INTERNAL_3a220b40_4_k_cu_af8648824cuda3std3__45__cpo5beginE[1];
.global .align 1 .b8 _ZN34_INTERNAL_3a220b40_4_k_cu_af8648824cuda3std3__45__cpo3endE[1];
.global .align 1 .b8 _ZN34_INTERNAL_3a220b40_4_k_cu_af8648824cuda3std3__45__cpo6cbeginE[1];
.global .align 1 .b8 _ZN34_INTERNAL_3a220b40_4_k_cu_af8648824cuda3std3__45__cpo4cendE[1];
.global .align 1 .b8 _ZN34_INTERNAL_3a220b40_4_k_cu_af8648824cuda3std3__45__cpo6rbeginE[1];
.global .align 1 .b8 _ZN34_INTERNAL_3a220b40_4_k_cu_af8648824cuda3std3__45__cpo4rendE[1];
.global .align 1 .b8 _ZN34_INTERNAL_3a220b40_4_k_cu_af8648824cuda3std3__45__cpo7crbeginE[1];
.global .align 1 .b8 _ZN34_INTERNAL_3a220b40_4_k_cu_af8648824cuda3std3__45__cpo5crendE[1];
.global .align 1 .b8 _ZN34_INTERNAL_3a220b40_4_k_cu_af8648824cuda3std3__436_GLOBAL__N__3a220b40_4_k_cu_af8648826ignoreE[1];
.global .align 1 .b8 _ZN34_INTERNAL_3a220b40_4_k_cu_af8648824cuda3std3__419piecewise_constructE[1];
.global .align 1 .b8 _ZN34_INTERNAL_3a220b40_4_k_cu_af8648824cuda3std3__48in_placeE[1];
.global .align 1 .b8 _ZN34_INTERNAL_3a220b40_4_k_cu_af8648824cuda3std3__420unreachable_sentinelE[1];
.global .align 1 .b8 _ZN34_INTERNAL_3a220b40_4_k_cu_af8648824cuda3std3__47nulloptE[1];
.global .align 1 .b8 _ZN34_INTERNAL_3a220b40_4_k_cu_af8648824cuda3std3__48unexpectE[1];
.global .align 1 .b8 _ZN34_INTERNAL_3a220b40_4_k_cu_af8648824cuda3std6ranges3__45__cpo4swapE[1];
.global .align 1 .b8 _ZN34_INTERNAL_3a220b40_4_k_cu_af8648824cuda3std6ranges3__45__cpo9iter_moveE[1];
.global .align 1 .b8 _ZN34_INTERNAL_3a220b40_4_k_cu_af8648824cuda3std6ranges3__45__cpo5beginE[1];
.global .align 1 .b8 _ZN34_INTERNAL_3a220b40_4_k_cu_af8648824cuda3std6ranges3__45__cpo3endE[1];
.global .align 1 .b8 _ZN34_INTERNAL_3a220b40_4_k_cu_af8648824cuda3std6ranges3__45__cpo6cbeginE[1];
.global .align 1 .b8 _ZN34_INTERNAL_3a220b40_4_k_cu_af8648824cuda3std6ranges3__45__cpo4cendE[1];
.global .align 1 .b8 _ZN34_INTERNAL_3a220b40_4_k_cu_af8648824cuda3std6ranges3__45__cpo7advanceE[1];
.global .align 1 .b8 _ZN34_INTERNAL_3a220b40_4_k_cu_af8648824cuda3std6ranges3__45__cpo9iter_swapE[1];
.global .align 1 .b8 _ZN34_INTERNAL_3a220b40_4_k_cu_af8648824cuda3std6ranges3__45__cpo4nextE[1];
.global .align 1 .b8 _ZN34_INTERNAL_3a220b40_4_k_cu_af8648824cuda3std6ranges3__45__cpo4prevE[1];
.global .align 1 .b8 _ZN34_INTERNAL_3a220b40_4_k_cu_af8648824cuda3std6ranges3__45__cpo4dataE[1];
.global .align 1 .b8 _ZN34_INTERNAL_3a220b40_4_k_cu_af8648824cuda3std6ranges3__45__cpo5cdataE[1];
.global .align 1 .b8 _ZN34_INTERNAL_3a220b40_4_k_cu_af8648824cuda3std6ranges3__45__cpo4sizeE[1];
.global .align 1 .b8 _ZN34_INTERNAL_3a220b40_4_k_cu_af8648824cuda3std6ranges3__45__cpo5ssizeE[1];
.global .align 1 .b8 _ZN34_INTERNAL_3a220b40_4_k_cu_af8648824cuda3std6ranges3__45__cpo8distanceE[1];
.global .align 1 .b8 _ZN34_INTERNAL_3a220b40_4_k_cu_af8648826thrust24THRUST_300001_SM_1000_NS8cuda_cub3parE[1];
.global .align 1 .b8 _ZN34_INTERNAL_3a220b40_4_k_cu_af8648826thrust24THRUST_300001_SM_1000_NS8cuda_cub10par_nosyncE[1];
.global .align 1 .b8 _ZN34_INTERNAL_3a220b40_4_k_cu_af8648826thrust24THRUST_300001_SM_1000_NS6system6detail10sequential3seqE[1];
.global .align 1 .b8 _ZN34_INTERNAL_3a220b40_4_k_cu_af8648826thrust24THRUST_300001_SM_1000_NS6system3cpp3parE[1];
.global .align 1 .b8 _ZN34_INTERNAL_3a220b40_4_k_cu_af8648826thrust24THRUST_300001_SM_1000_NS12placeholders2_1E[1];
.global .align 1 .b8 _ZN34_INTERNAL_3a220b40_4_k_cu_af8648826thrust24THRUST_300001_SM_1000_NS12placeholders2_2E[1];
.global .align 1 .b8 _ZN34_INTERNAL_3a220b40_4_k_cu_af8648826thrust24THRUST_300001_SM_1000_NS12placeholders2_3E[1];
.global .align 1 .b8 _ZN34_INTERNAL_3a220b40_4_k_cu_af8648826thrust24THRUST_300001_SM_1000_NS12placeholders2_4E[1];
.global .align 1 .b8 _ZN34_INTERNAL_3a220b40_4_k_cu_af8648826thrust24THRUST_300001_SM_1000_NS12placeholders2_5E[1];
.global .align 1 .b8 _ZN34_INTERNAL_3a220b40_4_k_cu_af8648826thrust24THRUST_300001_SM_1000_NS12placeholders2_6E[1];
.global .align 1 .b8 _ZN34_INTERNAL_3a220b40_4_k_cu_af8648826thrust24THRUST_300001_SM_1000_NS12placeholders2_7E[1];
.global .align 1 .b8 _ZN34_INTERNAL_3a220b40_4_k_cu_af8648826thrust24THRUST_300001_SM_1000_NS12placeholders2_8E[1];
.global .align 1 .b8 _ZN34_INTERNAL_3a220b40_4_k_cu_af8648826thrust24THRUST_300001_SM_1000_NS12placeholders2_9E[1];
.global .align 1 .b8 _ZN34_INTERNAL_3a220b40_4_k_cu_af8648826thrust24THRUST_300001_SM_1000_NS12placeholders3_10E[1];
.global .align 1 .b8 _ZN34_INTERNAL_3a220b40_4_k_cu_af8648826thrust24THRUST_300001_SM_1000_NS3seqE[1];
.global .align 1 .b8 _ZN34_INTERNAL_3a220b40_4_k_cu_af8648826thrust24THRUST_300001_SM_1000_NS6deviceE[1];

.visible .entry _Z13simulate_stepi(
	.param .u32 _Z13simulate_stepi_param_0
)
{
	.reg .pred 	%p<29>;
	.reg .b32 	%r<43>;
	.reg .b64 	%rd<48>;
	.reg .b64 	%fd<146>;

	ld.param.u32 	%r14, [_Z13simulate_stepi_param_0];
	mov.u32 	%r15, %ctaid.x;
	mul.lo.s32 	%r1, %r14, %r15;
	mov.u32 	%r2, %tid.x;
	add.s32 	%r3, %r1, %r2;
	ld.global.u64 	%rd9, [numCollisions];
	cvta.to.global.u64 	%rd10, %rd9;
	cvt.s64.s32 	%rd1, %r3;
	mul.wide.s32 	%rd11, %r3, 4;
	add.s64 	%rd12, %rd10, %rd11;
	mov.b32 	%r16, 0;
	st.global.u32 	[%rd12], %r16;
	add.s32 	%r4, %r3, 1;
	ld.const.u32 	%r5, [n];
	setp.ge.s32 	%p1, %r4, %r5;
	@%p1 bra 	$L__BB0_29;
	ld.global.u64 	%rd13, [particles];
	cvta.to.global.u64 	%rd14, %rd13;
	mad.lo.s64 	%rd2, %rd1, 48, %rd14;
	ld.const.u32 	%r17, [r];
	shl.b32 	%r18, %r17, 1;
	cvt.rn.f64.s32 	%fd1, %r18;
	add.s32 	%r6, %r3, 2;
	max.s32 	%r7, %r5, %r6;
	sub.s32 	%r19, %r1, %r7;
	add.s32 	%r20, %r19, %r2;
	and.b32  	%r21, %r20, 1;
	setp.eq.b32 	%p2, %r21, 1;
	mov.f64 	%fd139, 0dBFF0000000000000;
	mov.u32 	%r41, %r4;
	@%p2 bra 	$L__BB0_10;
	ld.global.f64 	%fd61, [%rd2+8];
	ld.global.f64 	%fd62, [%rd2+16];
	ld.global.f64 	%fd63, [%rd2+24];
	ld.global.f64 	%fd64, [%rd2+32];
	ld.global.f64 	%fd65, [%rd2+56];
	ld.global.f64 	%fd66, [%rd2+64];
	ld.global.f64 	%fd67, [%rd2+72];
	ld.global.f64 	%fd68, [%rd2+80];
	sub.f64 	%fd2, %fd65, %fd61;
	sub.f64 	%fd3, %fd66, %fd62;
	mul.f64 	%fd69, %fd3, %fd3;
	fma.rn.f64 	%fd70, %fd2, %fd2, %fd69;
	sqrt.rn.f64 	%fd4, %fd70;
	sub.f64 	%fd71, %fd4, %fd1;
	sub.f64 	%fd5, %fd63, %fd67;
	sub.f64 	%fd6, %fd64, %fd68;
	mul.f64 	%fd72, %fd6, %fd6;
	fma.rn.f64 	%fd73, %fd5, %fd5, %fd72;
	sqrt.rn.f64 	%fd7, %fd73;
	setp.lt.f64 	%p3, %fd7, %fd71;
	@%p3 bra 	$L__BB0_8;
	div.rn.f64 	%fd8, %fd5, %fd7;
	div.rn.f64 	%fd9, %fd6, %fd7;
	mul.f64 	%fd75, %fd3, %fd9;
	fma.rn.f64 	%fd10, %fd2, %fd8, %fd75;
	setp.le.f64 	%p4, %fd10, 0d0000000000000000;
	@%p4 bra 	$L__BB0_8;
	mul.f64 	%fd77, %fd4, %fd4;
	mul.f64 	%fd78, %fd10, %fd10;
	sub.f64 	%fd11, %fd77, %fd78;
	mul.f64 	%fd12, %fd1, %fd1;
	setp.ge.f64 	%p5, %fd11, %fd12;
	@%p5 bra 	$L__BB0_8;
	sub.f64 	%fd13, %fd12, %fd11;
	setp.lt.f64 	%p6, %fd13, 0d0000000000000000;
	@%p6 bra 	$L__BB0_8;
	sqrt.rn.f64 	%fd81, %fd13;
	sub.f64 	%fd14, %fd10, %fd81;
	setp.lt.f64 	%p7, %fd7, %fd14;
	@%p7 bra 	$L__BB0_8;
	mul.f64 	%fd82, %fd8, %fd14;
	mul.f64 	%fd83, %fd9, %fd14;
	mul.f64 	%fd84, %fd83, %fd83;
	fma.rn.f64 	%fd85, %fd82, %fd82, %fd84;
	sqrt.rn.f64 	%fd86, %fd85;
	div.rn.f64 	%fd139, %fd86, %fd7;
$L__BB0_8:
	setp.ltu.f64 	%p8, %fd139, 0d0000000000000000;
	setp.geu.f64 	%p9, %fd139, 0d3FF0000000000000;
	or.pred  	%p10, %p8, %p9;
	mov.u32 	%r41, %r6;
	@%p10 bra 	$L__BB0_10;
	ld.global.u64 	%rd15, [collisionSteps];
	cvta.to.global.u64 	%rd16, %rd15;
	ld.global.u64 	%rd17, [numCollisions];
	cvta.to.global.u64 	%rd18, %rd17;
	mul.wide.s32 	%rd19, %r3, 4;
	add.s64 	%rd20, %rd18, %rd19;
	ld.global.u32 	%r22, [%rd20];
	add.s32 	%r23, %r22, 1;
	st.global.u32 	[%rd20], %r23;
	mul.wide.s32 	%rd21, %r22, 16;
	add.s64 	%rd22, %rd16, %rd21;
	st.global.v2.u32 	[%rd22], {%r3, %r4};
	st.global.f64 	[%rd22+8], %fd139;
$L__BB0_10:
	add.s32 	%r24, %r7, -2;
	setp.eq.s32 	%p11, %r24, %r3;
	@%p11 bra 	$L__BB0_29;
	add.s32 	%r42, %r41, 1;
	ld.global.u64 	%rd46, [particles];
	ld.const.u32 	%r39, [n];
$L__BB0_12:
	add.s32 	%r25, %r42, -1;
	cvta.to.global.u64 	%rd23, %rd46;
	mul.wide.s32 	%rd24, %r25, 48;
	add.s64 	%rd25, %rd23, %rd24;
	ld.global.f64 	%fd144, [%rd2+8];
	ld.global.f64 	%fd143, [%rd2+16];
	ld.global.f64 	%fd142, [%rd2+24];
	ld.global.f64 	%fd141, [%rd2+32];
	ld.global.f64 	%fd88, [%rd25+8];
	ld.global.f64 	%fd89, [%rd25+16];
	ld.global.f64 	%fd90, [%rd25+24];
	ld.global.f64 	%fd91, [%rd25+32];
	sub.f64 	%fd21, %fd88, %fd144;
	sub.f64 	%fd22, %fd89, %fd143;
	mul.f64 	%fd92, %fd22, %fd22;
	fma.rn.f64 	%fd93, %fd21, %fd21, %fd92;
	sqrt.rn.f64 	%fd23, %fd93;
	sub.f64 	%fd95, %fd23, %fd1;
	sub.f64 	%fd24, %fd142, %fd90;
	sub.f64 	%fd25, %fd141, %fd91;
	mul.f64 	%fd96, %fd25, %fd25;
	fma.rn.f64 	%fd97, %fd24, %fd24, %fd96;
	sqrt.rn.f64 	%fd26, %fd97;
	setp.lt.f64 	%p12, %fd26, %fd95;
	mov.f64 	%fd140, 0dBFF0000000000000;
	@%p12 bra 	$L__BB0_18;
	div.rn.f64 	%fd27, %fd24, %fd26;
	div.rn.f64 	%fd28, %fd25, %fd26;
	mul.f64 	%fd99, %fd22, %fd28;
	fma.rn.f64 	%fd29, %fd21, %fd27, %fd99;
	setp.le.f64 	%p13, %fd29, 0d0000000000000000;
	@%p13 bra 	$L__BB0_18;
	mul.f64 	%fd101, %fd23, %fd23;
	mul.f64 	%fd102, %fd29, %fd29;
	sub.f64 	%fd30, %fd101, %fd102;
	ld.const.u32 	%r28, [r];
	shl.b32 	%r29, %r28, 1;
	cvt.rn.f64.s32 	%fd31, %r29;
	mul.f64 	%fd103, %fd31, %fd31;
	setp.ge.f64 	%p14, %fd30, %fd103;
	@%p14 bra 	$L__BB0_18;
	sub.f64 	%fd32, %fd103, %fd30;
	setp.lt.f64 	%p15, %fd32, 0d0000000000000000;
	@%p15 bra 	$L__BB0_18;
	sqrt.rn.f64 	%fd107, %fd32;
	sub.f64 	%fd33, %fd29, %fd107;
	setp.lt.f64 	%p16, %fd26, %fd33;
	@%p16 bra 	$L__BB0_18;
	mul.f64 	%fd108, %fd27, %fd33;
	mul.f64 	%fd109, %fd28, %fd33;
	mul.f64 	%fd110, %fd109, %fd109;
	fma.rn.f64 	%fd111, %fd108, %fd108, %fd110;
	sqrt.rn.f64 	%fd112, %fd111;
	div.rn.f64 	%fd140, %fd112, %fd26;
$L__BB0_18:
	ld.param.u32 	%r40, [_Z13simulate_stepi_param_0];
	mad.lo.s32 	%r11, %r40, %r15, %r2;
	add.s32 	%r12, %r42, -1;
	setp.ltu.f64 	%p17, %fd140, 0d0000000000000000;
	setp.geu.f64 	%p18, %fd140, 0d3FF0000000000000;
	or.pred  	%p19, %p17, %p18;
	@%p19 bra 	$L__BB0_20;
	ld.global.u64 	%rd26, [collisionSteps];
	cvta.to.global.u64 	%rd27, %rd26;
	ld.global.u64 	%rd28, [numCollisions];
	cvta.to.global.u64 	%rd29, %rd28;
	mul.wide.s32 	%rd30, %r11, 4;
	add.s64 	%rd31, %rd29, %rd30;
	ld.global.u32 	%r32, [%rd31];
	add.s32 	%r33, %r32, 1;
	st.global.u32 	[%rd31], %r33;
	mul.wide.s32 	%rd32, %r32, 16;
	add.s64 	%rd33, %rd27, %rd32;
	st.global.v2.u32 	[%rd33], {%r11, %r12};
	st.global.f64 	[%rd33+8], %fd140;
	ld.global.u64 	%rd46, [particles];
	ld.global.f64 	%fd144, [%rd2+8];
	ld.global.f64 	%fd143, [%rd2+16];
	ld.global.f64 	%fd142, [%rd2+24];
	ld.global.f64 	%fd141, [%rd2+32];
$L__BB0_20:
	cvta.to.global.u64 	%rd34, %rd46;
	mul.wide.s32 	%rd35, %r12, 48;
	add.s64 	%rd36, %rd34, %rd35;
	ld.global.f64 	%fd114, [%rd36+56];
	ld.global.f64 	%fd115, [%rd36+64];
	ld.global.f64 	%fd116, [%rd36+72];
	ld.global.f64 	%fd117, [%rd36+80];
	sub.f64 	%fd44, %fd114, %fd144;
	sub.f64 	%fd45, %fd115, %fd143;
	mul.f64 	%fd118, %fd45, %fd45;
	fma.rn.f64 	%fd119, %fd44, %fd44, %fd118;
	sqrt.rn.f64 	%fd46, %fd119;
	cvt.rn.f64.s32 	%fd47, %r18;
	sub.f64 	%fd120, %fd46, %fd47;
	sub.f64 	%fd48, %fd142, %fd116;
	sub.f64 	%fd49, %fd141, %fd117;
	mul.f64 	%fd121, %fd49, %fd49;
	fma.rn.f64 	%fd122, %fd48, %fd48, %fd121;
	sqrt.rn.f64 	%fd50, %fd122;
	setp.lt.f64 	%p20, %fd50, %fd120;
	mov.f64 	%fd145, 0dBFF0000000000000;
	@%p20 bra 	$L__BB0_26;
	div.rn.f64 	%fd51, %fd48, %fd50;
	div.rn.f64 	%fd52, %fd49, %fd50;
	mul.f64 	%fd124, %fd45, %fd52;
	fma.rn.f64 	%fd53, %fd44, %fd51, %fd124;
	setp.le.f64 	%p21, %fd53, 0d0000000000000000;
	@%p21 bra 	$L__BB0_26;
	mul.f64 	%fd126, %fd46, %fd46;
	mul.f64 	%fd127, %fd53, %fd53;
	sub.f64 	%fd54, %fd126, %fd127;
	mul.f64 	%fd55, %fd47, %fd47;
	setp.ge.f64 	%p22, %fd54, %fd55;
	@%p22 bra 	$L__BB0_26;
	sub.f64 	%fd56, %fd55, %fd54;
	setp.lt.f64 	%p23, %fd56, 0d0000000000000000;
	@%p23 bra 	$L__BB0_26;
	sqrt.rn.f64 	%fd130, %fd56;
	sub.f64 	%fd57, %fd53, %fd130;
	setp.lt.f64 	%p24, %fd50, %fd57;
	@%p24 bra 	$L__BB0_26;
	mul.f64 	%fd131, %fd51, %fd57;
	mul.f64 	%fd132, %fd52, %fd57;
	mul.f64 	%fd133, %fd132, %fd132;
	fma.rn.f64 	%fd134, %fd131, %fd131, %fd133;
	sqrt.rn.f64 	%fd135, %fd134;
	div.rn.f64 	%fd145, %fd135, %fd50;
$L__BB0_26:
	setp.ltu.f64 	%p25, %fd145, 0d0000000000000000;
	setp.geu.f64 	%p26, %fd145, 0d3FF0000000000000;
	or.pred  	%p27, %p25, %p26;
	@%p27 bra 	$L__BB0_28;
	ld.global.u64 	%rd37, [collisionSteps];
	cvta.to.global.u64 	%rd38, %rd37;
	ld.global.u64 	%rd39, [numCollisions];
	cvta.to.global.u64 	%rd40, %rd39;
	mul.wide.s32 	%rd41, %r11, 4;
	add.s64 	%rd42, %rd40, %rd41;
	ld.global.u32 	%r36, [%rd42];
	add.s32 	%r37, %r36, 1;
	st.global.u32 	[%rd42], %r37;
	mul.wide.s32 	%rd43, %r36, 16;
	add.s64 	%rd44, %rd38, %rd43;
	st.global.v2.u32 	[%rd44], {%r11, %r42};
	st.global.f64 	[%rd44+8], %fd145;
	ld.global.u64 	%rd46, [particles];
$L__BB0_28:
	add.s32 	%r13, %r42, 2;
	add.s32 	%r38, %r42, 1;
	setp.lt.s32 	%p28, %r38, %r39;
	mov.u32 	%r42, %r13;
	@%p28 bra 	$L__BB0_12;
$L__BB0_29:
	ret;

}
	// .globl	_ZN3cub18CUB_300001_SM_10006detail11EmptyKernelIvEEvv
.visible .entry _ZN3cub18CUB_300001_SM_10006detail11EmptyKernelIvEEvv()
{


	ret;

}


// ===== COMPILED SASS (sm_100) =====

	.target	sm_100

	.elftype	@"ET_EXEC"


//--------------------- .note.nv.tkinfo           --------------------------
	.section	.note.nv.tkinfo,"",@"SHT_NOTE"
	.sectionflags	@"SHF_NOTE_NV_TKINFO"
	.tkinfo
        /*0018*/ 	.word	0x00000002
        /*0030*/ 	.string	""
        /*0030*/ 	.string	"ptxas"
        /*0030*/ 	.string	"Cuda compilation tools, release 13.0, V13.0.88"
        /*0030*/ 	.string	"Build cuda_13.0.r13.0/compiler.36424714_0"
        /*0030*/ 	.string	"-arch sm_100 -m 64 "



//--------------------- .note.nv.cuinfo           --------------------------
	.section	.note.nv.cuinfo,"",@"SHT_NOTE"
	.sectionflags	@"SHF_NOTE_NV_CUINFO"
        /*0018*/ 	.short	0x0002
        /*001a*/ 	.short	0x0064
        /*001c*/ 	.short	0x0082
	.zero		2


//--------------------- .nv.info                  --------------------------
	.section	.nv.info,"",@"SHT_CUDA_INFO"
	.align	4


	//----- nvinfo : EIATTR_REGCOUNT
	.align		4
        /*0000*/ 	.byte	0x04, 0x2f
        /*0002*/ 	.short	(.L_53 - .L_52)
	.align		4
.L_52:
        /*0004*/ 	.word	index@(_Z13simulate_stepi)
        /*0008*/ 	.word	0x00000034


	//----- nvinfo : EIATTR_FRAME_SIZE
	.align		4
.L_53:
        /*000c*/ 	.byte	0x04, 0x11
        /*000e*/ 	.short	(.L_55 - .L_54)
	.align		4
.L_54:
        /*0010*/ 	.word	index@($__internal_1_$__cuda_sm20_dsqrt_rn_f64_mediumpath_v1)
        /*0014*/ 	.word	0x00000000


	//----- nvinfo : EIATTR_FRAME_SIZE
	.align		4
.L_55:
        /*0018*/ 	.byte	0x04, 0x11
        /*001a*/ 	.short	(.L_57 - .L_56)
	.align		4
.L_56:
        /*001c*/ 	.word	index@($__internal_0_$__cuda_sm20_div_rn_f64_full)
        /*0020*/ 	.word	0x00000000


	//----- nvinfo : EIATTR_FRAME_SIZE
	.align		4
.L_57:
        /*0024*/ 	.byte	0x04, 0x11
        /*0026*/ 	.short	(.L_59 - .L_58)
	.align		4
.L_58:
        /*0028*/ 	.word	index@(_Z13simulate_stepi)
        /*002c*/ 	.word	0x00000000


	//----- nvinfo : EIATTR_REGCOUNT
	.align		4
.L_59:
        /*0030*/ 	.byte	0x04, 0x2f
        /*0032*/ 	.short	(.L_61 - .L_60)
	.align		4
.L_60:
        /*0034*/ 	.word	index@(_ZN3cub18CUB_300001_SM_10006detail11EmptyKernelIvEEvv)
        /*0038*/ 	.word	0x00000004


	//----- nvinfo : EIATTR_FRAME_SIZE
	.align		4
.L_61:
        /*003c*/ 	.byte	0x04, 0x11
        /*003e*/ 	.short	(.L_63 - .L_62)
	.align		4
.L_62:
        /*0040*/ 	.word	index@(_ZN3cub18CUB_300001_SM_10006detail11EmptyKernelIvEEvv)
        /*0044*/ 	.word	0x00000000


	//----- nvinfo : EIATTR_MIN_STACK_SIZE
	.align		4
.L_63:
        /*0048*/ 	.byte	0x04, 0x12
        /*004a*/ 	.short	(.L_65 - .L_64)
	.align		4
.L_64:
        /*004c*/ 	.word	index@(_ZN3cub18CUB_300001_SM_10006detail11EmptyKernelIvEEvv)
        /*0050*/ 	.word	0x00000000


	//----- nvinfo : EIATTR_MIN_STACK_SIZE
	.align		4
.L_65:
        /*0054*/ 	.byte	0x04, 0x12
        /*0056*/ 	.short	(.L_67 - .L_66)
	.align		4
.L_66:
        /*0058*/ 	.word	index@(_Z13simulate_stepi)
        /*005c*/ 	.word	0x00000000
.L_67:


//--------------------- .nv.compat                --------------------------
	.section	.nv.compat,"",@"SHT_CUDA_COMPAT_INFO"
	.align	4
        /*0000*/ 	.byte	0x02, 0x09, 0x00, 0x00, 0x02, 0x02, 0x01, 0x00, 0x02, 0x05, 0x05, 0x00, 0x03, 0x07, 0x01, 0x01
        /*0010*/ 	.byte	0x02, 0x03, 0x00, 0x00, 0x02, 0x06, 0x01, 0x00, 0x04, 0x0b, 0x08, 0x00, 0x01, 0x00, 0x00, 0x00
        /*0020*/ 	.byte	0x00, 0x00, 0x00, 0x00


//--------------------- .nv.info._ZN3cub18CUB_300001_SM_10006detail11EmptyKernelIvEEvv --------------------------
	.section	.nv.info._ZN3cub18CUB_300001_SM_10006detail11EmptyKernelIvEEvv,"",@"SHT_CUDA_INFO"
	.sectionflags	@""
	.align	4


	//----- nvinfo : EIATTR_CUDA_API_VERSION
	.align		4
        /*0000*/ 	.byte	0x04, 0x37
        /*0002*/ 	.short	(.L_69 - .L_68)
.L_68:
        /*0004*/ 	.word	0x00000082


	//----- nvinfo : EIATTR_SPARSE_MMA_MASK
	.align		4
.L_69:
        /*0008*/ 	.byte	0x03, 0x50
        /*000a*/ 	.short	0x0000


	//----- nvinfo : EIATTR_MAXREG_COUNT
	.align		4
        /*000c*/ 	.byte	0x03, 0x1b
        /*000e*/ 	.short	0x00ff


	//----- nvinfo : EIATTR_MERCURY_ISA_VERSION
	.align		4
        /*0010*/ 	.byte	0x03, 0x5f
        /*0012*/ 	.short	0x0101


	//----- nvinfo : EIATTR_VRC_CTA_INIT_COUNT
	.align		4
        /*0014*/ 	.byte	0x02, 0x4a
	.zero		1
	.zero		1


	//----- nvinfo : EIATTR_EXIT_INSTR_OFFSETS
	.align		4
        /*0018*/ 	.byte	0x04, 0x1c
        /*001a*/ 	.short	(.L_71 - .L_70)


	//   ....[0]....
.L_70:
        /*001c*/ 	.word	0x00000010


	//----- nvinfo : EIATTR_SW_WAR
	.align		4
.L_71:
        /*0020*/ 	.byte	0x04, 0x36
        /*0022*/ 	.short	(.L_73 - .L_72)
.L_72:
        /*0024*/ 	.word	0x00000008
.L_73:


//--------------------- .nv.info._Z13simulate_stepi --------------------------
	.section	.nv.info._Z13simulate_stepi,"",@"SHT_CUDA_INFO"
	.sectionflags	@""
	.align	4


	//----- nvinfo : EIATTR_CUDA_API_VERSION
	.align		4
        /*0000*/ 	.byte	0x04, 0x37
        /*0002*/ 	.short	(.L_75 - .L_74)
.L_74:
        /*0004*/ 	.word	0x00000082


	//----- nvinfo : EIATTR_KPARAM_INFO
	.align		4
.L_75:
        /*0008*/ 	.byte	0x04, 0x17
        /*000a*/ 	.short	(.L_77 - .L_76)
.L_76:
        /*000c*/ 	.word	0x00000000
        /*0010*/ 	.short	0x0000
        /*0012*/ 	.short	0x0000
        /*0014*/ 	.byte	0x00, 0xf0, 0x11, 0x00


	//----- nvinfo : EIATTR_SPARSE_MMA_MASK
	.align		4
.L_77:
        /*0018*/ 	.byte	0x03, 0x50
        /*001a*/ 	.short	0x0000


	//----- nvinfo : EIATTR_MAXREG_COUNT
	.align		4
        /*001c*/ 	.byte	0x03, 0x1b
        /*001e*/ 	.short	0x00ff


	//----- nvinfo : EIATTR_MERCURY_ISA_VERSION
	.align		4
        /*0020*/ 	.byte	0x03, 0x5f
        /*0022*/ 	.short	0x0101


	//----- nvinfo : EIATTR_VRC_CTA_INIT_COUNT
	.align		4
        /*0024*/ 	.byte	0x02, 0x4a
	.zero		1
	.zero		1


	//----- nvinfo : EIATTR_EXIT_INSTR_OFFSETS
	.align		4
        /*0028*/ 	.byte	0x04, 0x1c
        /*002a*/ 	.short	(.L_79 - .L_78)


	//   ....[0]....
.L_78:
        /*002c*/ 	.word	0x000000d0


	//   ....[1]....
        /*0030*/ 	.word	0x000010f0


	//   ....[2]....
        /*0034*/ 	.word	0x00002fb0


	//----- nvinfo : EIATTR_CRS_STACK_SIZE
	.align		4
.L_79:
        /*0038*/ 	.byte	0x04, 0x1e
        /*003a*/ 	.short	(.L_81 - .L_80)
.L_80:
        /*003c*/ 	.word	0x00000000


	//----- nvinfo : EIATTR_CBANK_PARAM_SIZE
	.align		4
.L_81:
        /*0040*/ 	.byte	0x03, 0x19
        /*0042*/ 	.short	0x0004


	//----- nvinfo : EIATTR_PARAM_CBANK
	.align		4
        /*0044*/ 	.byte	0x04, 0x0a
        /*0046*/ 	.short	(.L_83 - .L_82)
	.align		4
.L_82:
        /*0048*/ 	.word	index@(.nv.constant0._Z13simulate_stepi)
        /*004c*/ 	.short	0x0380
        /*004e*/ 	.short	0x0004


	//----- nvinfo : EIATTR_SW_WAR
	.align		4
.L_83:
        /*0050*/ 	.byte	0x04, 0x36
        /*0052*/ 	.short	(.L_85 - .L_84)
.L_84:
        /*0054*/ 	.word	0x00000008
.L_85:


//--------------------- .nv.callgraph             --------------------------
	.section	.nv.callgraph,"",@"SHT_CUDA_CALLGRAPH"
	.align	4
	.sectionentsize	8
	.align		4
        /*0000*/ 	.word	0x00000000
	.align		4
        /*0004*/ 	.word	0xffffffff
	.align		4
        /*0008*/ 	.word	0x00000000
	.align		4
        /*000c*/ 	.word	0xfffffffe
	.align		4
        /*0010*/ 	.word	0x00000000
	.align		4
        /*0014*/ 	.word	0xfffffffd
	.align		4
        /*0018*/ 	.word	0x00000000
	.align		4
        /*001c*/ 	.word	0xfffffffc


//--------------------- .nv.constant3             --------------------------
	.section	.nv.constant3,"a",@progbits
	.align	4
.nv.constant3:
	.type		l,@object
	.size		l,(r - l)
l:
	.zero		4
	.type		r,@object
	.size		r,(s - r)
r:
	.zero		4
	.type		s,@object
	.size		s,(n - s)
s:
	.zero		4
	.type		n,@object
	.size		n,(.L_4 - n)
n:
	.zero		4
.L_4:


//--------------------- .nv.constant4             --------------------------
	.section	.nv.constant4,"a",@progbits
	.align	8
	.align		8
.nv.constant4:
        /*0000*/ 	.dword	particles
	.align		8
        /*0008*/ 	.dword	numCollisions
	.align		8
        /*0010*/ 	.dword	collisionSteps
	.align		8
        /*0018*/ 	.dword	_ZN34_INTERNAL_3a220b40_4_k_cu_af8648824cuda3std3__45__cpo5beginE
	.align		8
        /*0020*/ 	.dword	_ZN34_INTERNAL_3a220b40_4_k_cu_af8648824cuda3std3__45__cpo3endE
	.align		8
        /*0028*/ 	.dword	_ZN34_INTERNAL_3a220b40_4_k_cu_af8648824cuda3std3__45__cpo6cbeginE
	.align		8
        /*0030*/ 	.dword	_ZN34_INTERNAL_3a220b40_4_k_cu_af8648824cuda3std3__45__cpo4cendE
	.align		8
        /*0038*/ 	.dword	_ZN34_INTERNAL_3a220b40_4_k_cu_af8648824cuda3std3__45__cpo6rbeginE
	.align		8
        /*0040*/ 	.dword	_ZN34_INTERNAL_3a220b40_4_k_cu_af8648824cuda3std3__45__cpo4rendE
	.align		8
        /*0048*/ 	.dword	_ZN34_INTERNAL_3a220b40_4_k_cu_af8648824cuda3std3__45__cpo7crbeginE
	.align		8
        /*0050*/ 	.dword	_ZN34_INTERNAL_3a220b40_4_k_cu_af8648824cuda3std3__45__cpo5crendE
	.align		8
        /*0058*/ 	.dword	_ZN34_INTERNAL_3a220b40_4_k_cu_af8648824cuda3std3__436_GLOBAL__N__3a220b40_4_k_cu_af8648826ignoreE
	.align		8
        /*0060*/ 	.dword	_ZN34_INTERNAL_3a220b40_4_k_cu_af8648824cuda3std3__419piecewise_constructE
	.align		8
        /*0068*/ 	.dword	_ZN34_INTERNAL_3a220b40_4_k_cu_af8648824cuda3std3__48in_placeE
	.align		8
        /*0070*/ 	.dword	_ZN34_INTERNAL_3a220b40_4_k_cu_af8648824cuda3std3__420unreachable_sentinelE
	.align		8
        /*0078*/ 	.dword	_ZN34_INTERNAL_3a220b40_4_k_cu_af8648824cuda3std3__47nulloptE
	.align		8
        /*0080*/ 	.dword	_ZN34_INTERNAL_3a220b40_4_k_cu_af8648824cuda3std3__48unexpectE
	.align		8
        /*0088*/ 	.dword	_ZN34_INTERNAL_3a220b40_4_k_cu_af8648824cuda3std6ranges3__45__cpo4swapE
	.align		8
        /*0090*/ 	.dword	_ZN34_INTERNAL_3a220b40_4_k_cu_af8648824cuda3std6ranges3__45__cpo9iter_moveE
	.align		8
        /*0098*/ 	.dword	_ZN34_INTERNAL_3a220b40_4_k_cu_af8648824cuda3std6ranges3__45__cpo5beginE
	.align		8
        /*00a0*/ 	.dword	_ZN34_INTERNAL_3a220b40_4_k_cu_af8648824cuda3std6ranges3__45__cpo3endE
	.align		8
        /*00a8*/ 	.dword	_ZN34_INTERNAL_3a220b40_4_k_cu_af8648824cuda3std6ranges3__45__cpo6cbeginE
	.align		8
        /*00b0*/ 	.dword	_ZN34_INTERNAL_3a220b40_4_k_cu_af8648824cuda3std6ranges3__45__cpo4cendE
	.align		8
        /*00b8*/ 	.dword	_ZN34_INTERNAL_3a220b40_4_k_cu_af8648824cuda3std6ranges3__45__cpo7advanceE
	.align		8
        /*00c0*/ 	.dword	_ZN34_INTERNAL_3a220b40_4_k_cu_af8648824cuda3std6ranges3__45__cpo9iter_swapE
	.align		8
        /*00c8*/ 	.dword	_ZN34_INTERNAL_3a220b40_4_k_cu_af8648824cuda3std6ranges3__45__cpo4nextE
	.align		8
        /*00d0*/ 	.dword	_ZN34_INTERNAL_3a220b40_4_k_cu_af8648824cuda3std6ranges3__45__cpo4prevE
	.align		8
        /*00d8*/ 	.dword	_ZN34_INTERNAL_3a220b40_4_k_cu_af8648824cuda3std6ranges3__45__cpo4dataE
	.align		8
        /*00e0*/ 	.dword	_ZN34_INTERNAL_3a220b40_4_k_cu_af8648824cuda3std6ranges3__45__cpo5cdataE
	.align		8
        /*00e8*/ 	.dword	_ZN34_INTERNAL_3a220b40_4_k_cu_af8648824cuda3std6ranges3__45__cpo4sizeE
	.align		8
        /*00f0*/ 	.dword	_ZN34_INTERNAL_3a220b40_4_k_cu_af8648824cuda3std6ranges3__45__cpo5ssizeE
	.align		8
        /*00f8*/ 	.dword	_ZN34_INTERNAL_3a220b40_4_k_cu_af8648824cuda3std6ranges3__45__cpo8distanceE
	.align		8
        /*0100*/ 	.dword	_ZN34_INTERNAL_3a220b40_4_k_cu_af8648826thrust24THRUST_300001_SM_1000_NS8cuda_cub3parE
	.align		8
        /*0108*/ 	.dword	_ZN34_INTERNAL_3a220b40_4_k_cu_af8648826thrust24THRUST_300001_SM_1000_NS8cuda_cub10par_nosyncE
	.align		8
        /*0110*/ 	.dword	_ZN34_INTERNAL_3a220b40_4_k_cu_af8648826thrust24THRUST_300001_SM_1000_NS6system6detail10sequential3seqE
	.align		8
        /*0118*/ 	.dword	_ZN34_INTERNAL_3a220b40_4_k_cu_af8648826thrust24THRUST_300001_SM_1000_NS6system3cpp3parE
	.align		8
        /*0120*/ 	.dword	_ZN34_INTERNAL_3a220b40_4_k_cu_af8648826thrust24THRUST_300001_SM_1000_NS12placeholders2_1E
	.align		8
        /*0128*/ 	.dword	_ZN34_INTERNAL_3a220b40_4_k_cu_af8648826thrust24THRUST_300001_SM_1000_NS12placeholders2_2E
	.align		8
        /*0130*/ 	.dword	_ZN34_INTERNAL_3a220b40_4_k_cu_af8648826thrust24THRUST_300001_SM_1000_NS12placeholders2_3E
	.align		8
        /*0138*/ 	.dword	_ZN34_INTERNAL_3a220b40_4_k_cu_af8648826thrust24THRUST_300001_SM_1000_NS12placeholders2_4E
	.align		8
        /*0140*/ 	.dword	_ZN34_INTERNAL_3a220b40_4_k_cu_af8648826thrust24THRUST_300001_SM_1000_NS12placeholders2_5E
	.align		8
        /*0148*/ 	.dword	_ZN34_INTERNAL_3a220b40_4_k_cu_af8648826thrust24THRUST_300001_SM_1000_NS12placeholders2_6E
	.align		8
        /*0150*/ 	.dword	_ZN34_INTERNAL_3a220b40_4_k_cu_af8648826thrust24THRUST_300001_SM_1000_NS12placeholders2_7E
	.align		8
        /*0158*/ 	.dword	_ZN34_INTERNAL_3a220b40_4_k_cu_af8648826thrust24THRUST_300001_SM_1000_NS12placeholders2_8E
	.align		8
        /*0160*/ 	.dword	_ZN34_INTERNAL_3a220b40_4_k_cu_af8648826thrust24THRUST_300001_SM_1000_NS12placeholders2_9E
	.align		8
        /*0168*/ 	.dword	_ZN34_INTERNAL_3a220b40_4_k_cu_af8648826thrust24THRUST_300001_SM_1000_NS12placeholders3_10E
	.align		8
        /*0170*/ 	.dword	_ZN34_INTERNAL_3a220b40_4_k_cu_af8648826thrust24THRUST_300001_SM_1000_NS3seqE
	.align		8
        /*0178*/ 	.dword	_ZN34_INTERNAL_3a220b40_4_k_cu_af8648826thrust24THRUST_300001_SM_1000_NS6deviceE


//--------------------- .text._ZN3cub18CUB_300001_SM_10006detail11EmptyKernelIvEEvv --------------------------
	.section	.text._ZN3cub18CUB_300001_SM_10006detail11EmptyKernelIvEEvv,"ax",@progbits
	.align	128
        .global         _ZN3cub18CUB_300001_SM_10006detail11EmptyKernelIvEEvv
        .type           _ZN3cub18CUB_300001_SM_10006detail11EmptyKernelIvEEvv,@function
        .size           _ZN3cub18CUB_300001_SM_10006detail11EmptyKernelIvEEvv,(.L_x_64 - _ZN3cub18CUB_300001_SM_10006detail11EmptyKernelIvEEvv)
        .other          _ZN3cub18CUB_300001_SM_10006detail11EmptyKernelIvEEvv,@"STO_CUDA_ENTRY STV_DEFAULT"
_ZN3cub18CUB_300001_SM_10006detail11EmptyKernelIvEEvv:
.text._ZN3cub18CUB_300001_SM_10006detail11EmptyKernelIvEEvv:
[----:B------:R-:W-:Y:S01]  /*0000*/  LDC R1, c[0x0][0x37c] ;  /* 0x0000df00ff017b82 */ /* 0x000fe20000000800 */
[----:B------:R-:W-:Y:S05]  /*0010*/  EXIT ;  /* 0x000000000000794d */ /* 0x000fea0003800000 */
.L_x_0:
[----:B------:R-:W-:-:S00]  /*0020*/  BRA `(.L_x_0) ;  /* 0xfffffffc00fc7947 */ /* 0x000fc0000383ffff */
[----:B------:R-:W-:-:S00]  /*0030*/  NOP ;  /* 0x0000000000007918 */ /* 0x000fc00000000000 */
        /* <DEDUP_REMOVED lines=12> */
.L_x_64:


//--------------------- .text._Z13simulate_stepi  --------------------------
	.section	.text._Z13simulate_stepi,"ax",@progbits
	.align	128
        .global         _Z13simulate_stepi
        .type           _Z13simulate_stepi,@function
        .size           _Z13simulate_stepi,(.L_x_63 - _Z13simulate_stepi)
        .other          _Z13simulate_stepi,@"STO_CUDA_ENTRY STV_DEFAULT"
_Z13simulate_stepi:
.text._Z13simulate_stepi:
[----:B------:R-:W-:Y:S08]  /*0000*/  LDC R1, c[0x0][0x37c] ;  /* 0x0000df00ff017b82 */ /* 0x000ff00000000800 */
[----:B------:R-:W0:Y:S01]  /*0010*/  LDC.64 R2, c[0x4][0x8] ;  /* 0x01000200ff027b82 */ /* 0x000e220000000a00 */
[----:B------:R-:W0:Y:S01]  /*0020*/  LDCU.64 UR6, c[0x0][0x358] ;  /* 0x00006b00ff0677ac */ /* 0x000e220008000a00 */
[----:B------:R-:W1:Y:S01]  /*0030*/  S2R R4, SR_TID.X ;  /* 0x0000000000047919 */ /* 0x000e620000002100 */
[----:B------:R-:W2:Y:S05]  /*0040*/  LDCU UR8, c[0x3][0xc] ;  /* 0x00c00180ff0877ac */ /* 0x000eaa0008000800 */
[----:B------:R-:W1:Y:S08]  /*0050*/  S2UR UR5, SR_CTAID.X ;  /* 0x00000000000579c3 */ /* 0x000e700000002500 */
[----:B------:R-:W1:Y:S01]  /*0060*/  LDC R5, c[0x0][0x380] ;  /* 0x0000e000ff057b82 */ /* 0x000e620000000800 */
[----:B0-----:R-:W3:Y:S01]  /*0070*/  LDG.E.64 R2, desc[UR6][R2.64] ;  /* 0x0000000602027981 */ /* 0x001ee2000c1e1b00 */
[----:B-1----:R-:W-:-:S04]  /*0080*/  IMAD R14, R5, UR5, R4 ;  /* 0x00000005050e7c24 */ /* 0x002fc8000f8e0204 */
[----:B------:R-:W-:-:S05]  /*0090*/  VIADD R15, R14, 0x1 ;  /* 0x000000010e0f7836 */ /* 0x000fca0000000000 */
[----:B--2---:R-:W-:Y:S01]  /*00a0*/  ISETP.GE.AND P0, PT, R15, UR8, PT ;  /* 0x000000080f007c0c */ /* 0x004fe2000bf06270 */
[----:B---3--:R-:W-:-:S05]  /*00b0*/  IMAD.WIDE R6, R14, 0x4, R2 ;  /* 0x000000040e067825 */ /* 0x008fca00078e0202 */
[----:B------:R0:W-:Y:S07]  /*00c0*/  STG.E desc[UR6][R6.64], RZ ;  /* 0x000000ff06007986 */ /* 0x0001ee000c101906 */
[----:B------:R-:W-:Y:S05]  /*00d0*/  @P0 EXIT ;  /* 0x000000000000094d */ /* 0x000fea0003800000 */
[----:B------:R-:W1:Y:S01]  /*00e0*/  LDC.64 R2, c[0x4][RZ] ;  /* 0x01000000ff027b82 */ /* 0x000e620000000a00 */
[----:B------:R-:W2:Y:S01]  /*00f0*/  LDCU UR4, c[0x3][0x4] ;  /* 0x00c00080ff0477ac */ /* 0x000ea20008000800 */
[----:B-1----:R-:W3:Y:S01]  /*0100*/  LDG.E.64 R2, desc[UR6][R2.64] ;  /* 0x0000000602027981 */ /* 0x002ee2000c1e1b00 */
[----:B------:R-:W-:Y:S01]  /*0110*/  VIADD R16, R14, 0x2 ;  /* 0x000000020e107836 */ /* 0x000fe20000000000 */
[----:B--2---:R-:W-:Y:S01]  /*0120*/  USHF.L.U32 UR4, UR4, 0x1, URZ ;  /* 0x0000000104047899 */ /* 0x004fe200080006ff */
[----:B0-----:R-:W-:Y:S01]  /*0130*/  SHF.R.S32.HI R6, RZ, 0x1f, R14 ;  /* 0x0000001fff067819 */ /* 0x001fe2000001140e */
[----:B------:R-:W-:Y:S02]  /*0140*/  BSSY.RECONVERGENT B1, `(.L_x_1) ;  /* 0x00000f8000017945 */ /* 0x000fe40003800200 */
[----:B------:R-:W-:Y:S02]  /*0150*/  VIMNMX R11, PT, PT, R16, UR8, !PT ;  /* 0x00000008100b7c48 */ /* 0x000fe4000ffe0100 */
[----:B------:R-:W-:-:S02]  /*0160*/  IMAD.U32 R0, RZ, RZ, UR4 ;  /* 0x00000004ff007e24 */ /* 0x000fc4000f8e00ff */
[----:B------:R-:W-:Y:S02]  /*0170*/  IMAD R7, R6, 0x30, RZ ;  /* 0x0000003006077824 */ /* 0x000fe400078e02ff */
[----:B------:R-:W-:-:S05]  /*0180*/  IMAD R5, R5, UR5, -R11 ;  /* 0x0000000505057c24 */ /* 0x000fca000f8e0a0b */
[----:B------:R-:W-:-:S04]  /*0190*/  IADD3 R5, PT, PT, R5, R4, RZ ;  /* 0x0000000405057210 */ /* 0x000fc80007ffe0ff */
[----:B------:R-:W-:-:S04]  /*01a0*/  LOP3.LUT R5, R5, 0x1, RZ, 0xc0, !PT ;  /* 0x0000000105057812 */ /* 0x000fc800078ec0ff */
[----:B------:R-:W-:Y:S02]  /*01b0*/  ISETP.NE.U32.AND P0, PT, R5, 0x1, PT ;  /* 0x000000010500780c */ /* 0x000fe40003f05070 */
[----:B------:R-:W-:Y:S01]  /*01c0*/  MOV R5, R15 ;  /* 0x0000000f00057202 */ /* 0x000fe20000000f00 */
[----:B---3--:R-:W-:Y:S02]  /*01d0*/  IMAD.WIDE.U32 R12, R14, 0x30, R2 ;  /* 0x000000300e0c7825 */ /* 0x008fe400078e0002 */
[----:B------:R0:W1:Y:S02]  /*01e0*/  I2F.F64 R2, R0 ;  /* 0x0000000000027312 */ /* 0x0000640000201c00 */
[----:B------:R-:W-:-:S06]  /*01f0*/  IMAD.IADD R13, R13, 0x1, R7 ;  /* 0x000000010d0d7824 */ /* 0x000fcc00078e0207 */
[----:B------:R-:W-:Y:S05]  /*0200*/  @!P0 BRA `(.L_x_2) ;  /* 0x0000000c00ac8947 */ /* 0x000fea0003800000 */
[----:B------:R-:W2:Y:S04]  /*0210*/  LDG.E.64 R26, desc[UR6][R12.64+0x10] ;  /* 0x000010060c1a7981 */ /* 0x000ea8000c1e1b00 */
[----:B------:R-:W2:Y:S04]  /*0220*/  LDG.E.64 R8, desc[UR6][R12.64+0x40] ;  /* 0x000040060c087981 */ /* 0x000ea8000c1e1b00 */
[----:B------:R-:W3:Y:S04]  /*0230*/  LDG.E.64 R28, desc[UR6][R12.64+0x8] ;  /* 0x000008060c1c7981 */ /* 0x000ee8000c1e1b00 */
[----:B------:R-:W3:Y:S04]  /*0240*/  LDG.E.64 R6, desc[UR6][R12.64+0x38] ;  /* 0x000038060c067981 */ /* 0x000ee8000c1e1b00 */
[----:B------:R4:W5:Y:S04]  /*0250*/  LDG.E.64 R18, desc[UR6][R12.64+0x18] ;  /* 0x000018060c127981 */ /* 0x000968000c1e1b00 */
[----:B------:R4:W5:Y:S04]  /*0260*/  LDG.E.64 R20, desc[UR6][R12.64+0x20] ;  /* 0x000020060c147981 */ /* 0x000968000c1e1b00 */
[----:B------:R4:W5:Y:S04]  /*0270*/  LDG.E.64 R32, desc[UR6][R12.64+0x48] ;  /* 0x000048060c207981 */ /* 0x000968000c1e1b00 */
[----:B------:R4:W5:Y:S01]  /*0280*/  LDG.E.64 R22, desc[UR6][R12.64+0x50] ;  /* 0x000050060c167981 */ /* 0x000962000c1e1b00 */
[----:B------:R-:W-:Y:S01]  /*0290*/  IMAD.MOV.U32 R24, RZ, RZ, 0x0 ;  /* 0x00000000ff187424 */ /* 0x000fe200078e00ff */
[----:B------:R-:W-:Y:S01]  /*02a0*/  MOV R25, 0x3fd80000 ;  /* 0x3fd8000000197802 */ /* 0x000fe20000000f00 */
[----:B------:R-:W-:Y:S01]  /*02b0*/  BSSY.RECONVERGENT B2, `(.L_x_3) ;  /* 0x000001d000027945 */ /* 0x000fe20003800200 */
[----:B------:R-:W-:Y:S01]  /*02c0*/  MOV R30, 0x0 ;  /* 0x00000000001e7802 */ /* 0x000fe20000000f00 */
[----:B------:R-:W-:Y:S01]  /*02d0*/  IMAD.MOV.U32 R31, RZ, RZ, -0x40100000 ;  /* 0xbff00000ff1f7424 */ /* 0x000fe200078e00ff */
[----:B--2---:R-:W-:-:S02]  /*02e0*/  DADD R26, -R26, R8 ;  /* 0x000000001a1a7229 */ /* 0x004fc40000000108 */
[----:B---3--:R-:W-:-:S06]  /*02f0*/  DADD R28, -R28, R6 ;  /* 0x000000001c1c7229 */ /* 0x008fcc0000000106 */
[----:B------:R-:W-:-:S08]  /*0300*/  DMUL R36, R26, R26 ;  /* 0x0000001a1a247228 */ /* 0x000fd00000000000 */
[----:B------:R-:W-:-:S06]  /*0310*/  DFMA R36, R28, R28, R36 ;  /* 0x0000001c1c24722b */ /* 0x000fcc0000000024 */
[----:B------:R-:W2:Y:S04]  /*0320*/  MUFU.RSQ64H R7, R37 ;  /* 0x0000002500077308 */ /* 0x000ea80000001c00 */
[----:B------:R-:W-:-:S05]  /*0330*/  VIADD R6, R37, 0xfcb00000 ;  /* 0xfcb0000025067836 */ /* 0x000fca0000000000 */
[----:B------:R-:W-:Y:S01]  /*0340*/  ISETP.GE.U32.AND P0, PT, R6, 0x7ca00000, PT ;  /* 0x7ca000000600780c */ /* 0x000fe20003f06070 */
[----:B--2---:R-:W-:-:S08]  /*0350*/  DMUL R8, R6, R6 ;  /* 0x0000000606087228 */ /* 0x004fd00000000000 */
[----:B------:R-:W-:-:S08]  /*0360*/  DFMA R8, R36, -R8, 1 ;  /* 0x3ff000002408742b */ /* 0x000fd00000000808 */
[----:B------:R-:W-:Y:S02]  /*0370*/  DFMA R24, R8, R24, 0.5 ;  /* 0x3fe000000818742b */ /* 0x000fe40000000018 */
[----:B------:R-:W-:-:S08]  /*0380*/  DMUL R8, R6, R8 ;  /* 0x0000000806087228 */ /* 0x000fd00000000000 */
[----:B------:R-:W-:-:S08]  /*0390*/  DFMA R38, R24, R8, R6 ;  /* 0x000000081826722b */ /* 0x000fd00000000006 */
[----:B------:R-:W-:Y:S02]  /*03a0*/  DMUL R40, R36, R38 ;  /* 0x0000002624287228 */ /* 0x000fe40000000000 */
[----:B------:R-:W-:Y:S02]  /*03b0*/  VIADD R35, R39, 0xfff00000 ;  /* 0xfff0000027237836 */ /* 0x000fe40000000000 */
[----:B------:R-:W-:-:S04]  /*03c0*/  IMAD.MOV.U32 R34, RZ, RZ, R38 ;  /* 0x000000ffff227224 */ /* 0x000fc800078e0026 */
[----:B------:R-:W-:-:S08]  /*03d0*/  DFMA R8, R40, -R40, R36 ;  /* 0x800000282808722b */ /* 0x000fd00000000024 */
[----:B------:R-:W-:Y:S01]  /*03e0*/  DFMA R24, R8, R34, R40 ;  /* 0x000000220818722b */ /* 0x000fe20000000028 */
[----:B----4-:R-:W-:Y:S10]  /*03f0*/  @!P0 BRA `(.L_x_4) ;  /* 0x0000000000208947 */ /* 0x010ff40003800000 */
[----:B------:R-:W-:Y:S01]  /*0400*/  IMAD.MOV.U32 R10, RZ, RZ, R8 ;  /* 0x000000ffff0a7224 */ /* 0x000fe200078e0008 */
[----:B------:R-:W-:Y:S01]  /*0410*/  MOV R8, R40 ;  /* 0x0000002800087202 */ /* 0x000fe20000000f00 */
[----:B------:R-:W-:Y:S01]  /*0420*/  IMAD.MOV.U32 R7, RZ, RZ, R41 ;  /* 0x000000ffff077224 */ /* 0x000fe200078e0029 */
[----:B------:R-:W-:Y:S01]  /*0430*/  MOV R40, 0x460 ;  /* 0x0000046000287802 */ /* 0x000fe20000000f00 */
[----:B------:R-:W-:-:S07]  /*0440*/  IMAD.MOV.U32 R5, RZ, RZ, R35 ;  /* 0x000000ffff057224 */ /* 0x000fce00078e0023 */
[----:B01---5:R-:W-:Y:S05]  /*0450*/  CALL.REL.NOINC `($__internal_1_$__cuda_sm20_dsqrt_rn_f64_mediumpath_v1) ;  /* 0x00000030006c7944 */ /* 0x023fea0003c00000 */
[----:B------:R-:W-:Y:S01]  /*0460*/  MOV R24, R6 ;  /* 0x0000000600187202 */ /* 0x000fe20000000f00 */
[----:B------:R-:W-:-:S07]  /*0470*/  IMAD.MOV.U32 R25, RZ, RZ, R5 ;  /* 0x000000ffff197224 */ /* 0x000fce00078e0005 */
.L_x_4:
[----:B------:R-:W-:Y:S05]  /*0480*/  BSYNC.RECONVERGENT B2 ;  /* 0x0000000000027941 */ /* 0x000fea0003800200 */
.L_x_3:
[----:B-----5:R-:W-:Y:S01]  /*0490*/  DADD R22, R20, -R22 ;  /* 0x0000000014167229 */ /* 0x020fe20000000816 */
[----:B------:R-:W-:Y:S01]  /*04a0*/  BSSY.RECONVERGENT B2, `(.L_x_5) ;  /* 0x000001d000027945 */ /* 0x000fe20003800200 */
[----:B------:R-:W-:Y:S01]  /*04b0*/  DADD R32, R18, -R32 ;  /* 0x0000000012207229 */ /* 0x000fe20000000820 */
[----:B------:R-:W-:Y:S01]  /*04c0*/  MOV R18, 0x0 ;  /* 0x0000000000127802 */ /* 0x000fe20000000f00 */
[----:B------:R-:W-:-:S04]  /*04d0*/  IMAD.MOV.U32 R19, RZ, RZ, 0x3fd80000 ;  /* 0x3fd80000ff137424 */ /* 0x000fc800078e00ff */
        /* <DEDUP_REMOVED lines=9> */
[----:B------:R-:W-:Y:S02]  /*0570*/  DFMA R38, R18, R8, R6 ;  /* 0x000000081226722b */ /* 0x000fe40000000006 */
[----:B-1----:R-:W-:-:S06]  /*0580*/  DADD R18, -R2, R24 ;  /* 0x0000000002127229 */ /* 0x002fcc0000000118 */
[----:B------:R-:W-:Y:S02]  /*0590*/  DMUL R40, R36, R38 ;  /* 0x0000002624287228 */ /* 0x000fe40000000000 */
[----:B------:R-:W-:Y:S01]  /*05a0*/  VIADD R35, R39, 0xfff00000 ;  /* 0xfff0000027237836 */ /* 0x000fe20000000000 */
[----:B------:R-:W-:-:S05]  /*05b0*/  MOV R34, R38 ;  /* 0x0000002600227202 */ /* 0x000fca0000000f00 */
[----:B------:R-:W-:-:S08]  /*05c0*/  DFMA R8, R40, -R40, R36 ;  /* 0x800000282808722b */ /* 0x000fd00000000024 */
[----:B------:R-:W-:Y:S01]  /*05d0*/  DFMA R20, R8, R34, R40 ;  /* 0x000000220814722b */ /* 0x000fe20000000028 */
[----:B------:R-:W-:Y:S10]  /*05e0*/  @!P0 BRA `(.L_x_6) ;  /* 0x0000000000208947 */ /* 0x000ff40003800000 */
[----:B------:R-:W-:Y:S01]  /*05f0*/  IMAD.MOV.U32 R10, RZ, RZ, R8 ;  /* 0x000000ffff0a7224 */ /* 0x000fe200078e0008 */
[----:B------:R-:W-:Y:S01]  /*0600*/  MOV R7, R41 ;  /* 0x0000002900077202 */ /* 0x000fe20000000f00 */
[----:B------:R-:W-:Y:S01]  /*0610*/  IMAD.MOV.U32 R8, RZ, RZ, R40 ;  /* 0x000000ffff087224 */ /* 0x000fe200078e0028 */
[----:B------:R-:W-:Y:S01]  /*0620*/  MOV R40, 0x650 ;  /* 0x0000065000287802 */ /* 0x000fe20000000f00 */
[----:B------:R-:W-:-:S07]  /*0630*/  IMAD.MOV.U32 R5, RZ, RZ, R35 ;  /* 0x000000ffff057224 */ /* 0x000fce00078e0023 */
[----:B0-----:R-:W-:Y:S05]  /*0640*/  CALL.REL.NOINC `($__internal_1_$__cuda_sm20_dsqrt_rn_f64_mediumpath_v1) ;  /* 0x0000002c00f07944 */ /* 0x001fea0003c00000 */
[----:B------:R-:W-:Y:S01]  /*0650*/  IMAD.MOV.U32 R20, RZ, RZ, R6 ;  /* 0x000000ffff147224 */ /* 0x000fe200078e0006 */
[----:B------:R-:W-:-:S07]  /*0660*/  MOV R21, R5 ;  /* 0x0000000500157202 */ /* 0x000fce0000000f00 */
.L_x_6:
[----:B------:R-:W-:Y:S05]  /*0670*/  BSYNC.RECONVERGENT B2 ;  /* 0x0000000000027941 */ /* 0x000fea0003800200 */
.L_x_5:
[----:B------:R-:W-:Y:S01]  /*0680*/  DSETP.GEU.AND P0, PT, R20, R18, PT ;  /* 0x000000121400722a */ /* 0x000fe20003f0e000 */
[----:B------:R-:W-:-:S13]  /*0690*/  BSSY.RECONVERGENT B2, `(.L_x_7) ;  /* 0x0000093000027945 */ /* 0x000fda0003800200 */
[----:B------:R-:W-:Y:S05]  /*06a0*/  @!P0 BRA `(.L_x_8) ;  /* 0x0000000800448947 */ /* 0x000fea0003800000 */
[----:B------:R-:W1:Y:S01]  /*06b0*/  MUFU.RCP64H R7, R21 ;  /* 0x0000001500077308 */ /* 0x000e620000001800 */
[----:B------:R-:W-:Y:S01]  /*06c0*/  IMAD.MOV.U32 R6, RZ, RZ, 0x1 ;  /* 0x00000001ff067424 */ /* 0x000fe200078e00ff */
[----:B------:R-:W-:Y:S01]  /*06d0*/  FSETP.GEU.AND P1, PT, |R33|, 6.5827683646048100446e-37, PT ;  /* 0x036000002100780b */ /* 0x000fe20003f2e200 */
[----:B------:R-:W-:Y:S04]  /*06e0*/  BSSY.RECONVERGENT B3, `(.L_x_9) ;  /* 0x0000014000037945 */ /* 0x000fe80003800200 */
[----:B-1----:R-:W-:-:S08]  /*06f0*/  DFMA R8, R6, -R20, 1 ;  /* 0x3ff000000608742b */ /* 0x002fd00000000814 */
[----:B------:R-:W-:-:S08]  /*0700*/  DFMA R8, R8, R8, R8 ;  /* 0x000000080808722b */ /* 0x000fd00000000008 */
[----:B------:R-:W-:-:S08]  /*0710*/  DFMA R8, R6, R8, R6 ;  /* 0x000000080608722b */ /* 0x000fd00000000006 */
[----:B------:R-:W-:-:S08]  /*0720*/  DFMA R6, R8, -R20, 1 ;  /* 0x3ff000000806742b */ /* 0x000fd00000000814 */
[----:B------:R-:W-:-:S08]  /*0730*/  DFMA R6, R8, R6, R8 ;  /* 0x000000060806722b */ /* 0x000fd00000000008 */
[----:B------:R-:W-:-:S08]  /*0740*/  DMUL R18, R32, R6 ;  /* 0x0000000620127228 */ /* 0x000fd00000000000 */
[----:B------:R-:W-:-:S08]  /*0750*/  DFMA R8, R18, -R20, R32 ;  /* 0x800000141208722b */ /* 0x000fd00000000020 */
[----:B------:R-:W-:-:S10]  /*0760*/  DFMA R18, R6, R8, R18 ;  /* 0x000000080612722b */ /* 0x000fd40000000012 */
[----:B------:R-:W-:-:S05]  /*0770*/  FFMA R5, RZ, R21, R19 ;  /* 0x00000015ff057223 */ /* 0x000fca0000000013 */
[----:B------:R-:W-:-:S13]  /*0780*/  FSETP.GT.AND P0, PT, |R5|, 1.469367938527859385e-39, PT ;  /* 0x001000000500780b */ /* 0x000fda0003f04200 */
[----:B------:R-:W-:Y:S05]  /*0790*/  @P0 BRA P1, `(.L_x_10) ;  /* 0x0000000000200947 */ /* 0x000fea0000800000 */
[----:B------:R-:W-:Y:S01]  /*07a0*/  IMAD.MOV.U32 R6, RZ, RZ, R32 ;  /* 0x000000ffff067224 */ /* 0x000fe200078e0020 */
[----:B------:R-:W-:Y:S01]  /*07b0*/  MOV R5, R33 ;  /* 0x0000002100057202 */ /* 0x000fe20000000f00 */
[----:B------:R-:W-:Y:S01]  /*07c0*/  IMAD.MOV.U32 R10, RZ, RZ, R20 ;  /* 0x000000ffff0a7224 */ /* 0x000fe200078e0014 */
[----:B------:R-:W-:Y:S01]  /*07d0*/  MOV R8, 0x800 ;  /* 0x0000080000087802 */ /* 0x000fe20000000f00 */
[----:B------:R-:W-:-:S07]  /*07e0*/  IMAD.MOV.U32 R7, RZ, RZ, R21 ;  /* 0x000000ffff077224 */ /* 0x000fce00078e0015 */
[----:B0-----:R-:W-:Y:S05]  /*07f0*/  CALL.REL.NOINC `($__internal_0_$__cuda_sm20_div_rn_f64_full) ;  /* 0x0000002400f07944 */ /* 0x001fea0003c00000 */
[----:B------:R-:W-:Y:S01]  /*0800*/  MOV R18, R6 ;  /* 0x0000000600127202 */ /* 0x000fe20000000f00 */
[----:B------:R-:W-:-:S07]  /*0810*/  IMAD.MOV.U32 R19, RZ, RZ, R5 ;  /* 0x000000ffff137224 */ /* 0x000fce00078e0005 */
.L_x_10:
[----:B------:R-:W-:Y:S05]  /*0820*/  BSYNC.RECONVERGENT B3 ;  /* 0x0000000000037941 */ /* 0x000fea0003800200 */
.L_x_9:
        /* <DEDUP_REMOVED lines=15> */
[----:B------:R-:W-:Y:S01]  /*0920*/  MOV R6, R22 ;  /* 0x0000001600067202 */ /* 0x000fe20000000f00 */
[----:B------:R-:W-:Y:S01]  /*0930*/  IMAD.MOV.U32 R5, RZ, RZ, R23 ;  /* 0x000000ffff057224 */ /* 0x000fe200078e0017 */
[----:B------:R-:W-:Y:S01]  /*0940*/  MOV R7, R21 ;  /* 0x0000001500077202 */ /* 0x000fe20000000f00 */
[----:B------:R-:W-:Y:S01]  /*0950*/  IMAD.MOV.U32 R10, RZ, RZ, R20 ;  /* 0x000000ffff0a7224 */ /* 0x000fe200078e0014 */
[----:B------:R-:W-:-:S07]  /*0960*/  MOV R8, 0x980 ;  /* 0x0000098000087802 */ /* 0x000fce0000000f00 */
[----:B0-----:R-:W-:Y:S05]  /*0970*/  CALL.REL.NOINC `($__internal_0_$__cuda_sm20_div_rn_f64_full) ;  /* 0x0000002400907944 */ /* 0x001fea0003c00000 */
[----:B------:R-:W-:Y:S02]  /*0980*/  IMAD.MOV.U32 R32, RZ, RZ, R6 ;  /* 0x000000ffff207224 */ /* 0x000fe400078e0006 */
[----:B------:R-:W-:-:S07]  /*0990*/  IMAD.MOV.U32 R33, RZ, RZ, R5 ;  /* 0x000000ffff217224 */ /* 0x000fce00078e0005 */
.L_x_12:
[----:B------:R-:W-:Y:S05]  /*09a0*/  BSYNC.RECONVERGENT B3 ;  /* 0x0000000000037941 */ /* 0x000fea0003800200 */
.L_x_11:
[----:B------:R-:W-:-:S08]  /*09b0*/  DMUL R26, R26, R32 ;  /* 0x000000201a1a7228 */ /* 0x000fd00000000000 */
[----:B------:R-:W-:-:S08]  /*09c0*/  DFMA R28, R28, R18, R26 ;  /* 0x000000121c1c722b */ /* 0x000fd0000000001a */
[----:B------:R-:W-:-:S14]  /*09d0*/  DSETP.GTU.AND P0, PT, R28, RZ, PT ;  /* 0x000000ff1c00722a */ /* 0x000fdc0003f0c000 */
[----:B------:R-:W-:Y:S05]  /*09e0*/  @!P0 BRA `(.L_x_8) ;  /* 0x0000000400748947 */ /* 0x000fea0003800000 */
[----:B------:R-:W-:Y:S02]  /*09f0*/  DMUL R6, R28, R28 ;  /* 0x0000001c1c067228 */ /* 0x000fe40000000000 */
[----:B------:R-:W-:-:S06]  /*0a00*/  DMUL R36, R2, R2 ;  /* 0x0000000202247228 */ /* 0x000fcc0000000000 */
[----:B------:R-:W-:-:S08]  /*0a10*/  DFMA R6, R24, R24, -R6 ;  /* 0x000000181806722b */ /* 0x000fd00000000806 */
[----:B------:R-:W-:-:S14]  /*0a20*/  DSETP.GE.AND P0, PT, R6, R36, PT ;  /* 0x000000240600722a */ /* 0x000fdc0003f06000 */
[----:B------:R-:W-:Y:S05]  /*0a30*/  @P0 BRA `(.L_x_8) ;  /* 0x0000000400600947 */ /* 0x000fea0003800000 */
[----:B------:R-:W-:-:S08]  /*0a40*/  DADD R36, -R6, R36 ;  /* 0x0000000006247229 */ /* 0x000fd00000000124 */
[----:B------:R-:W-:-:S14]  /*0a50*/  DSETP.GEU.AND P0, PT, R36, RZ, PT ;  /* 0x000000ff2400722a */ /* 0x000fdc0003f0e000 */
[----:B------:R-:W-:Y:S05]  /*0a60*/  @!P0 BRA `(.L_x_8) ;  /* 0x0000000400548947 */ /* 0x000fea0003800000 */
[----:B------:R-:W1:Y:S01]  /*0a70*/  MUFU.RSQ64H R7, R37 ;  /* 0x0000002500077308 */ /* 0x000e620000001c00 */
[----:B------:R-:W-:Y:S01]  /*0a80*/  IADD3 R6, PT, PT, R37, -0x3500000, RZ ;  /* 0xfcb0000025067810 */ /* 0x000fe20007ffe0ff */
[----:B------:R-:W-:Y:S01]  /*0a90*/  IMAD.MOV.U32 R22, RZ, RZ, 0x0 ;  /* 0x00000000ff167424 */ /* 0x000fe200078e00ff */
[----:B------:R-:W-:Y:S01]  /*0aa0*/  BSSY.RECONVERGENT B3, `(.L_x_13) ;  /* 0x0000016000037945 */ /* 0x000fe20003800200 */
[----:B------:R-:W-:Y:S01]  /*0ab0*/  IMAD.MOV.U32 R23, RZ, RZ, 0x3fd80000 ;  /* 0x3fd80000ff177424 */ /* 0x000fe200078e00ff */
[----:B------:R-:W-:Y:S02]  /*0ac0*/  ISETP.GE.U32.AND P0, PT, R6, 0x7ca00000, PT ;  /* 0x7ca000000600780c */ /* 0x000fe40003f06070 */
[----:B-1----:R-:W-:-:S08]  /*0ad0*/  DMUL R8, R6, R6 ;  /* 0x0000000606087228 */ /* 0x002fd00000000000 */
[----:B------:R-:W-:-:S08]  /*0ae0*/  DFMA R8, R36, -R8, 1 ;  /* 0x3ff000002408742b */ /* 0x000fd00000000808 */
[----:B------:R-:W-:Y:S02]  /*0af0*/  DFMA R22, R8, R22, 0.5 ;  /* 0x3fe000000816742b */ /* 0x000fe40000000016 */
[----:B------:R-:W-:-:S08]  /*0b00*/  DMUL R8, R6, R8 ;  /* 0x0000000806087228 */ /* 0x000fd00000000000 */
[----:B------:R-:W-:-:S08]  /*0b10*/  DFMA R38, R22, R8, R6 ;  /* 0x000000081626722b */ /* 0x000fd00000000006 */
[----:B------:R-:W-:Y:S02]  /*0b20*/  DMUL R24, R36, R38 ;  /* 0x0000002624187228 */ /* 0x000fe40000000000 */
[----:B------:R-:W-:Y:S01]  /*0b30*/  IADD3 R23, PT, PT, R39, -0x100000, RZ ;  /* 0xfff0000027177810 */ /* 0x000fe20007ffe0ff */
[----:B------:R-:W-:-:S05]  /*0b40*/  IMAD.MOV.U32 R22, RZ, RZ, R38 ;  /* 0x000000ffff167224 */ /* 0x000fca00078e0026 */
        /* <DEDUP_REMOVED lines=9> */
[----:B------:R-:W-:Y:S01]  /*0be0*/  MOV R26, R6 ;  /* 0x00000006001a7202 */ /* 0x000fe20000000f00 */
[----:B------:R-:W-:-:S07]  /*0bf0*/  IMAD.MOV.U32 R27, RZ, RZ, R5 ;  /* 0x000000ffff1b7224 */ /* 0x000fce00078e0005 */
.L_x_14:
[----:B------:R-:W-:Y:S05]  /*0c00*/  BSYNC.RECONVERGENT B3 ;  /* 0x0000000000037941 */ /* 0x000fea0003800200 */
.L_x_13:
[----:B------:R-:W-:-:S08]  /*0c10*/  DADD R26, R28, -R26 ;  /* 0x000000001c1a7229 */ /* 0x000fd0000000081a */
[----:B------:R-:W-:-:S14]  /*0c20*/  DSETP.GEU.AND P0, PT, R20, R26, PT ;  /* 0x0000001a1400722a */ /* 0x000fdc0003f0e000 */
[----:B------:R-:W-:Y:S05]  /*0c30*/  @!P0 BRA `(.L_x_8) ;  /* 0x0000000000e08947 */ /* 0x000fea0003800000 */
[C---:B------:R-:W-:Y:S01]  /*0c40*/  DMUL R32, R26.reuse, R32 ;  /* 0x000000201a207228 */ /* 0x040fe20000000000 */
[----:B------:R-:W-:Y:S01]  /*0c50*/  BSSY.RECONVERGENT B3, `(.L_x_15) ;  /* 0x000001d000037945 */ /* 0x000fe20003800200 */
[----:B------:R-:W-:-:S06]  /*0c60*/  DMUL R18, R26, R18 ;  /* 0x000000121a127228 */ /* 0x000fcc0000000000 */
[----:B------:R-:W-:-:S08]  /*0c70*/  DMUL R32, R32, R32 ;  /* 0x0000002020207228 */ /* 0x000fd00000000000 */
[----:B------:R-:W-:Y:S01]  /*0c80*/  DFMA R36, R18, R18, R32 ;  /* 0x000000121224722b */ /* 0x000fe20000000020 */
[----:B------:R-:W-:Y:S01]  /*0c90*/  MOV R18, 0x0 ;  /* 0x0000000000127802 */ /* 0x000fe20000000f00 */
[----:B------:R-:W-:-:S04]  /*0ca0*/  IMAD.MOV.U32 R19, RZ, RZ, 0x3fd80000 ;  /* 0x3fd80000ff137424 */ /* 0x000fc800078e00ff */
[----:B------:R-:W1:Y:S04]  /*0cb0*/  MUFU.RSQ64H R7, R37 ;  /* 0x0000002500077308 */ /* 0x000e680000001c00 */
[----:B------:R-:W-:-:S05]  /*0cc0*/  VIADD R6, R37, 0xfcb00000 ;  /* 0xfcb0000025067836 */ /* 0x000fca0000000000 */
[----:B------:R-:W-:Y:S01]  /*0cd0*/  ISETP.GE.U32.AND P0, PT, R6, 0x7ca00000, PT ;  /* 0x7ca000000600780c */ /* 0x000fe20003f06070 */
[----:B-1----:R-:W-:-:S08]  /*0ce0*/  DMUL R8, R6, R6 ;  /* 0x0000000606087228 */ /* 0x002fd00000000000 */
[----:B------:R-:W-:-:S08]  /*0cf0*/  DFMA R8, R36, -R8, 1 ;  /* 0x3ff000002408742b */ /* 0x000fd00000000808 */
[----:B------:R-:W-:Y:S02]  /*0d00*/  DFMA R18, R8, R18, 0.5 ;  /* 0x3fe000000812742b */ /* 0x000fe40000000012 */
[----:B------:R-:W-:-:S08]  /*0d10*/  DMUL R8, R6, R8 ;  /* 0x0000000806087228 */ /* 0x000fd00000000000 */
[----:B------:R-:W-:-:S08]  /*0d20*/  DFMA R38, R18, R8, R6 ;  /* 0x000000081226722b */ /* 0x000fd00000000006 */
        /* <DEDUP_REMOVED lines=10> */
[----:B------:R-:W-:Y:S02]  /*0dd0*/  IMAD.MOV.U32 R7, RZ, RZ, R23 ;  /* 0x000000ffff077224 */ /* 0x000fe400078e0017 */
[----:B------:R-:W-:-:S07]  /*0de0*/  IMAD.MOV.U32 R5, RZ, RZ, R19 ;  /* 0x000000ffff057224 */ /* 0x000fce00078e0013 */
[----:B0-----:R-:W-:Y:S05]  /*0df0*/  CALL.REL.NOINC `($__internal_1_$__cuda_sm20_dsqrt_rn_f64_mediumpath_v1) ;  /* 0x0000002800047944 */ /* 0x001fea0003c00000 */
[----:B------:R-:W-:Y:S01]  /*0e00*/  MOV R8, R6 ;  /* 0x0000000600087202 */ /* 0x000fe20000000f00 */
[----:B------:R-:W-:-:S07]  /*0e10*/  IMAD.MOV.U32 R9, RZ, RZ, R5 ;  /* 0x000000ffff097224 */ /* 0x000fce00078e0005 */
.L_x_16:
[----:B------:R-:W-:Y:S05]  /*0e20*/  BSYNC.RECONVERGENT B3 ;  /* 0x0000000000037941 */ /* 0x000fea0003800200 */
.L_x_15:
        /* <DEDUP_REMOVED lines=21> */
[----:B------:R-:W-:-:S07]  /*0f80*/  IMAD.MOV.U32 R7, RZ, RZ, R5 ;  /* 0x000000ffff077224 */ /* 0x000fce00078e0005 */
.L_x_18:
[----:B------:R-:W-:Y:S05]  /*0f90*/  BSYNC.RECONVERGENT B3 ;  /* 0x0000000000037941 */ /* 0x000fea0003800200 */
.L_x_17:
[----:B------:R-:W-:Y:S01]  /*0fa0*/  IMAD.MOV.U32 R30, RZ, RZ, R6 ;  /* 0x000000ffff1e7224 */ /* 0x000fe200078e0006 */
[----:B------:R-:W-:-:S07]  /*0fb0*/  MOV R31, R7 ;  /* 0x00000007001f7202 */ /* 0x000fce0000000f00 */
.L_x_8:
[----:B------:R-:W-:Y:S05]  /*0fc0*/  BSYNC.RECONVERGENT B2 ;  /* 0x0000000000027941 */ /* 0x000fea0003800200 */
.L_x_7:
[----:B------:R-:W-:Y:S01]  /*0fd0*/  DSETP.GEU.AND P0, PT, R30, 1, PT ;  /* 0x3ff000001e00742a */ /* 0x000fe20003f0e000 */
[----:B------:R-:W-:-:S05]  /*0fe0*/  IMAD.MOV.U32 R5, RZ, RZ, R16 ;  /* 0x000000ffff057224 */ /* 0x000fca00078e0010 */
[----:B------:R-:W-:-:S14]  /*0ff0*/  DSETP.LTU.OR P0, PT, R30, RZ, P0 ;  /* 0x000000ff1e00722a */ /* 0x000fdc0000709400 */
[----:B------:R-:W-:Y:S05]  /*1000*/  @P0 BRA `(.L_x_2) ;  /* 0x00000000002c0947 */ /* 0x000fea0003800000 */
[----:B------:R-:W1:Y:S02]  /*1010*/  LDC.64 R18, c[0x4][0x8] ;  /* 0x01000200ff127b82 */ /* 0x000e640000000a00 */
[----:B-1----:R-:W2:Y:S06]  /*1020*/  LDG.E.64 R8, desc[UR6][R18.64] ;  /* 0x0000000612087981 */ /* 0x002eac000c1e1b00 */
[----:B------:R-:W1:Y:S02]  /*1030*/  LDC.64 R6, c[0x4][0x10] ;  /* 0x01000400ff067b82 */ /* 0x000e640000000a00 */
[----:B-1----:R-:W3:Y:S01]  /*1040*/  LDG.E.64 R6, desc[UR6][R6.64] ;  /* 0x0000000606067981 */ /* 0x002ee2000c1e1b00 */
[----:B--2---:R-:W-:-:S05]  /*1050*/  IMAD.WIDE R8, R14, 0x4, R8 ;  /* 0x000000040e087825 */ /* 0x004fca00078e0208 */
[----:B------:R-:W2:Y:S02]  /*1060*/  LDG.E R17, desc[UR6][R8.64] ;  /* 0x0000000608117981 */ /* 0x000ea4000c1e1900 */
[C---:B--2---:R-:W-:Y:S02]  /*1070*/  VIADD R21, R17.reuse, 0x1 ;  /* 0x0000000111157836 */ /* 0x044fe40000000000 */
[----:B---3--:R-:W-:-:S03]  /*1080*/  IMAD.WIDE R16, R17, 0x10, R6 ;  /* 0x0000001011107825 */ /* 0x008fc600078e0206 */
[----:B------:R2:W-:Y:S04]  /*1090*/  STG.E desc[UR6][R8.64], R21 ;  /* 0x0000001508007986 */ /* 0x0005e8000c101906 */
[----:B------:R2:W-:Y:S04]  /*10a0*/  STG.E.64 desc[UR6][R16.64+0x8], R30 ;  /* 0x0000081e10007986 */ /* 0x0005e8000c101b06 */
[----:B------:R2:W-:Y:S02]  /*10b0*/  STG.E.64 desc[UR6][R16.64], R14 ;  /* 0x0000000e10007986 */ /* 0x0005e4000c101b06 */
.L_x_2:
[----:B------:R-:W-:Y:S05]  /*10c0*/  BSYNC.RECONVERGENT B1 ;  /* 0x0000000000017941 */ /* 0x000fea0003800200 */
.L_x_1:
[----:B------:R-:W-:-:S04]  /*10d0*/  IADD3 R11, PT, PT, R11, -0x2, RZ ;  /* 0xfffffffe0b0b7810 */ /* 0x000fc80007ffe0ff */
[----:B------:R-:W-:-:S13]  /*10e0*/  ISETP.NE.AND P0, PT, R11, R14, PT ;  /* 0x0000000e0b00720c */ /* 0x000fda0003f05270 */
[----:B------:R-:W-:Y:S05]  /*10f0*/  @!P0 EXIT ;  /* 0x000000000000894d */ /* 0x000fea0003800000 */
[----:B--2---:R-:W2:Y:S01]  /*1100*/  LDC.64 R14, c[0x4][RZ] ;  /* 0x01000000ff0e7b82 */ /* 0x004ea20000000a00 */
[----:B------:R-:W3:Y:S01]  /*1110*/  LDCU UR4, c[0x3][0x4] ;  /* 0x00c00080ff0477ac */ /* 0x000ee20008000800 */
[----:B------:R-:W4:Y:S01]  /*1120*/  LDCU UR8, c[0x3][0xc] ;  /* 0x00c00180ff0877ac */ /* 0x000f220008000800 */
[----:B--2---:R-:W5:Y:S01]  /*1130*/  LDG.E.64 R14, desc[UR6][R14.64] ;  /* 0x000000060e0e7981 */ /* 0x004f62000c1e1b00 */
[----:B---34-:R-:W-:-:S07]  /*1140*/  VIADD R11, R5, 0x1 ;  /* 0x00000001050b7836 */ /* 0x018fce0000000000 */
.L_x_51:
[----:B------:R-:W-:Y:S01]  /*1150*/  VIADD R9, R11, 0xffffffff ;  /* 0xffffffff0b097836 */ /* 0x000fe20000000000 */
[----:B------:R-:W2:Y:S03]  /*1160*/  LDG.E.64 R16, desc[UR6][R12.64+0x10] ;  /* 0x000010060c107981 */ /* 0x000ea6000c1e1b00 */
[----:B-----5:R-:W-:Y:S01]  /*1170*/  IMAD.WIDE R8, R9, 0x30, R14 ;  /* 0x0000003009087825 */ /* 0x020fe200078e020e */
[----:B------:R-:W3:Y:S04]  /*1180*/  LDG.E.64 R18, desc[UR6][R12.64+0x8] ;  /* 0x000008060c127981 */ /* 0x000ee8000c1e1b00 */
[----:B------:R-:W2:Y:S04]  /*1190*/  LDG.E.64 R24, desc[UR6][R8.64+0x10] ;  /* 0x0000100608187981 */ /* 0x000ea8000c1e1b00 */
[----:B------:R-:W3:Y:S04]  /*11a0*/  LDG.E.64 R26, desc[UR6][R8.64+0x8] ;  /* 0x00000806081a7981 */ /* 0x000ee8000c1e1b00 */
[----:B------:R-:W5:Y:S04]  /*11b0*/  LDG.E.64 R20, desc[UR6][R12.64+0x18] ;  /* 0x000018060c147981 */ /* 0x000f68000c1e1b00 */
[----:B------:R-:W5:Y:S01]  /*11c0*/  LDG.E.64 R22, desc[UR6][R12.64+0x20] ;  /* 0x000020060c167981 */ /* 0x000f62000c1e1b00 */
[----:B------:R-:W-:-:S02]  /*11d0*/  IMAD.MOV.U32 R32, RZ, RZ, 0x0 ;  /* 0x00000000ff207424 */ /* 0x000fc400078e00ff */
[----:B------:R-:W-:Y:S01]  /*11e0*/  IMAD.MOV.U32 R33, RZ, RZ, 0x3fd80000 ;  /* 0x3fd80000ff217424 */ /* 0x000fe200078e00ff */
[----:B------:R-:W5:Y:S04]  /*11f0*/  LDG.E.64 R44, desc[UR6][R8.64+0x18] ;  /* 0x00001806082c7981 */ /* 0x000f68000c1e1b00 */
[----:B------:R4:W5:Y:S01]  /*1200*/  LDG.E.64 R30, desc[UR6][R8.64+0x20] ;  /* 0x00002006081e7981 */ /* 0x000962000c1e1b00 */
[----:B------:R-:W-:Y:S01]  /*1210*/  BSSY.RECONVERGENT B1, `(.L_x_19) ;  /* 0x000001b000017945 */ /* 0x000fe20003800200 */
[----:B--2---:R-:W-:Y:S02]  /*1220*/  DADD R24, -R16, R24 ;  /* 0x0000000010187229 */ /* 0x004fe40000000118 */
[----:B---3--:R-:W-:-:S06]  /*1230*/  DADD R26, -R18, R26 ;  /* 0x00000000121a7229 */ /* 0x008fcc000000011a */
[----:B------:R-:W-:-:S08]  /*1240*/  DMUL R36, R24, R24 ;  /* 0x0000001818247228 */ /* 0x000fd00000000000 */
[----:B------:R-:W-:-:S06]  /*1250*/  DFMA R36, R26, R26, R36 ;  /* 0x0000001a1a24722b */ /* 0x000fcc0000000024 */
[----:B------:R-:W2:Y:S04]  /*1260*/  MUFU.RSQ64H R7, R37 ;  /* 0x0000002500077308 */ /* 0x000ea80000001c00 */
[----:B------:R-:W-:-:S06]  /*1270*/  IADD3 R6, PT, PT, R37, -0x3500000, RZ ;  /* 0xfcb0000025067810 */ /* 0x000fcc0007ffe0ff */
[----:B--2---:R-:W-:-:S08]  /*1280*/  DMUL R28, R6, R6 ;  /* 0x00000006061c7228 */ /* 0x004fd00000000000 */
[----:B------:R-:W-:-:S08]  /*1290*/  DFMA R28, R36, -R28, 1 ;  /* 0x3ff00000241c742b */ /* 0x000fd0000000081c */
[----:B------:R-:W-:Y:S02]  /*12a0*/  DFMA R32, R28, R32, 0.5 ;  /* 0x3fe000001c20742b */ /* 0x000fe40000000020 */
[----:B------:R-:W-:-:S08]  /*12b0*/  DMUL R28, R6, R28 ;  /* 0x0000001c061c7228 */ /* 0x000fd00000000000 */
[----:B------:R-:W-:Y:S01]  /*12c0*/  DFMA R38, R32, R28, R6 ;  /* 0x0000001c2026722b */ /* 0x000fe20000000006 */
[----:B------:R-:W-:-:S07]  /*12d0*/  ISETP.GE.U32.AND P0, PT, R6, 0x7ca00000, PT ;  /* 0x7ca000000600780c */ /* 0x000fce0003f06070 */
[----:B------:R-:W-:Y:S02]  /*12e0*/  DMUL R34, R36, R38 ;  /* 0x0000002624227228 */ /* 0x000fe40000000000 */
[----:B------:R-:W-:Y:S01]  /*12f0*/  IADD3 R33, PT, PT, R39, -0x100000, RZ ;  /* 0xfff0000027217810 */ /* 0x000fe20007ffe0ff */
[----:B------:R-:W-:-:S05]  /*1300*/  IMAD.MOV.U32 R32, RZ, RZ, R38 ;  /* 0x000000ffff207224 */ /* 0x000fca00078e0026 */
[----:B----4-:R-:W-:-:S08]  /*1310*/  DFMA R8, R34, -R34, R36 ;  /* 0x800000222208722b */ /* 0x010fd00000000024 */
[----:B------:R-:W-:Y:S01]  /*1320*/  DFMA R28, R8, R32, R34 ;  /* 0x00000020081c722b */ /* 0x000fe20000000022 */
[----:B------:R-:W-:Y:S10]  /*1330*/  @!P0 BRA `(.L_x_20) ;  /* 0x0000000000208947 */ /* 0x000ff40003800000 */
        /* <DEDUP_REMOVED lines=8> */
.L_x_20:
[----:B------:R-:W-:Y:S05]  /*13c0*/  BSYNC.RECONVERGENT B1 ;  /* 0x0000000000017941 */ /* 0x000fea0003800200 */
.L_x_19:
[----:B-----5:R-:W-:Y:S01]  /*13d0*/  DADD R30, -R30, R22 ;  /* 0x000000001e1e7229 */ /* 0x020fe20000000116 */
[----:B------:R-:W-:Y:S01]  /*13e0*/  MOV R38, 0x0 ;  /* 0x0000000000267802 */ /* 0x000fe20000000f00 */
[----:B------:R-:W-:Y:S01]  /*13f0*/  DADD R44, -R44, R20 ;  /* 0x000000002c2c7229 */ /* 0x000fe20000000114 */
[----:B------:R-:W-:Y:S01]  /*1400*/  IMAD.MOV.U32 R39, RZ, RZ, 0x3fd80000 ;  /* 0x3fd80000ff277424 */ /* 0x000fe200078e00ff */
[----:B------:R-:W-:Y:S01]  /*1410*/  BSSY.RECONVERGENT B1, `(.L_x_21) ;  /* 0x000001a000017945 */ /* 0x000fe20003800200 */
[----:B-1----:R-:W-:-:S03]  /*1420*/  DADD R2, -R2, R28 ;  /* 0x0000000002027229 */ /* 0x002fc6000000011c */
[----:B------:R-:W-:-:S08]  /*1430*/  DMUL R36, R30, R30 ;  /* 0x0000001e1e247228 */ /* 0x000fd00000000000 */
[----:B------:R-:W-:-:S06]  /*1440*/  DFMA R36, R44, R44, R36 ;  /* 0x0000002c2c24722b */ /* 0x000fcc0000000024 */
        /* <DEDUP_REMOVED lines=22> */
.L_x_22:
[----:B------:R-:W-:Y:S05]  /*15b0*/  BSYNC.RECONVERGENT B1 ;  /* 0x0000000000017941 */ /* 0x000fea0003800200 */
.L_x_21:
[----:B------:R-:W-:Y:S01]  /*15c0*/  DSETP.GEU.AND P0, PT, R32, R2, PT ;  /* 0x000000022000722a */ /* 0x000fe20003f0e000 */
[----:B------:R-:W-:Y:S01]  /*15d0*/  BSSY.RECONVERGENT B1, `(.L_x_23) ;  /* 0x0000098000017945 */ /* 0x000fe20003800200 */
[----:B------:R-:W-:Y:S02]  /*15e0*/  IMAD.MOV.U32 R34, RZ, RZ, 0x0 ;  /* 0x00000000ff227424 */ /* 0x000fe400078e00ff */
[----:B------:R-:W-:-:S10]  /*15f0*/  IMAD.MOV.U32 R35, RZ, RZ, -0x40100000 ;  /* 0xbff00000ff237424 */ /* 0x000fd400078e00ff */
[----:B------:R-:W-:Y:S05]  /*1600*/  @!P0 BRA `(.L_x_24) ;  /* 0x0000000800508947 */ /* 0x000fea0003800000 */
[----:B------:R-:W1:Y:S01]  /*1610*/  MUFU.RCP64H R3, R33 ;  /* 0x0000002100037308 */ /* 0x000e620000001800 */
[----:B------:R-:W-:Y:S01]  /*1620*/  MOV R2, 0x1 ;  /* 0x0000000100027802 */ /* 0x000fe20000000f00 */
[----:B------:R-:W-:Y:S01]  /*1630*/  BSSY.RECONVERGENT B2, `(.L_x_25) ;  /* 0x0000015000027945 */ /* 0x000fe20003800200 */
[----:B------:R-:W-:-:S04]  /*1640*/  FSETP.GEU.AND P1, PT, |R45|, 6.5827683646048100446e-37, PT ;  /* 0x036000002d00780b */ /* 0x000fc80003f2e200 */
        /* <DEDUP_REMOVED lines=17> */
[----:B------:R-:W-:Y:S01]  /*1760*/  IMAD.MOV.U32 R2, RZ, RZ, R6 ;  /* 0x000000ffff027224 */ /* 0x000fe200078e0006 */
[----:B------:R-:W-:-:S07]  /*1770*/  MOV R3, R5 ;  /* 0x0000000500037202 */ /* 0x000fce0000000f00 */
.L_x_26:
[----:B------:R-:W-:Y:S05]  /*1780*/  BSYNC.RECONVERGENT B2 ;  /* 0x0000000000027941 */ /* 0x000fea0003800200 */
.L_x_25:
        /* <DEDUP_REMOVED lines=23> */
.L_x_28:
[----:B------:R-:W-:Y:S05]  /*1900*/  BSYNC.RECONVERGENT B2 ;  /* 0x0000000000027941 */ /* 0x000fea0003800200 */
.L_x_27:
[----:B------:R-:W-:-:S08]  /*1910*/  DMUL R24, R24, R44 ;  /* 0x0000002c18187228 */ /* 0x000fd00000000000 */
[----:B------:R-:W-:-:S08]  /*1920*/  DFMA R26, R26, R2, R24 ;  /* 0x000000021a1a722b */ /* 0x000fd00000000018 */
[----:B------:R-:W-:-:S14]  /*1930*/  DSETP.GTU.AND P0, PT, R26, RZ, PT ;  /* 0x000000ff1a00722a */ /* 0x000fdc0003f0c000 */
[----:B------:R-:W-:Y:S05]  /*1940*/  @!P0 BRA `(.L_x_24) ;  /* 0x0000000400808947 */ /* 0x000fea0003800000 */
[----:B------:R-:W-:Y:S01]  /*1950*/  USHF.L.U32 UR9, UR4, 0x1, URZ ;  /* 0x0000000104097899 */ /* 0x000fe200080006ff */
[----:B------:R-:W-:-:S05]  /*1960*/  DMUL R6, R26, R26 ;  /* 0x0000001a1a067228 */ /* 0x000fca0000000000 */
[----:B0-----:R-:W-:-:S03]  /*1970*/  IMAD.U32 R0, RZ, RZ, UR9 ;  /* 0x00000009ff007e24 */ /* 0x001fc6000f8e00ff */
[----:B------:R-:W-:Y:S01]  /*1980*/  DFMA R6, R28, R28, -R6 ;  /* 0x0000001c1c06722b */ /* 0x000fe20000000806 */
[----:B------:R-:W0:Y:S02]  /*1990*/  I2F.F64 R8, R0 ;  /* 0x0000000000087312 */ /* 0x000e240000201c00 */
[----:B0-----:R-:W-:-:S08]  /*19a0*/  DMUL R8, R8, R8 ;  /* 0x0000000808087228 */ /* 0x001fd00000000000 */
[----:B------:R-:W-:-:S14]  /*19b0*/  DSETP.GE.AND P0, PT, R6, R8, PT ;  /* 0x000000080600722a */ /* 0x000fdc0003f06000 */
[----:B------:R-:W-:Y:S05]  /*19c0*/  @P0 BRA `(.L_x_24) ;  /* 0x0000000400600947 */ /* 0x000fea0003800000 */
[----:B------:R-:W-:-:S08]  /*19d0*/  DADD R36, R8, -R6 ;  /* 0x0000000008247229 */ /* 0x000fd00000000806 */
[----:B------:R-:W-:-:S14]  /*19e0*/  DSETP.GEU.AND P0, PT, R36, RZ, PT ;  /* 0x000000ff2400722a */ /* 0x000fdc0003f0e000 */
[----:B------:R-:W-:Y:S05]  /*19f0*/  @!P0 BRA `(.L_x_24) ;  /* 0x0000000400548947 */ /* 0x000fea0003800000 */
[----:B------:R-:W0:Y:S01]  /*1a00*/  MUFU.RSQ64H R7, R37 ;  /* 0x0000002500077308 */ /* 0x000e220000001c00 */
[----:B------:R-:W-:Y:S01]  /*1a10*/  IADD3 R6, PT, PT, R37, -0x3500000, RZ ;  /* 0xfcb0000025067810 */ /* 0x000fe20007ffe0ff */
[----:B------:R-:W-:Y:S01]  /*1a20*/  IMAD.MOV.U32 R24, RZ, RZ, 0x0 ;  /* 0x00000000ff187424 */ /* 0x000fe200078e00ff */
[----:B------:R-:W-:Y:S01]  /*1a30*/  BSSY.RECONVERGENT B2, `(.L_x_29) ;  /* 0x0000016000027945 */ /* 0x000fe20003800200 */
[----:B------:R-:W-:Y:S01]  /*1a40*/  IMAD.MOV.U32 R25, RZ, RZ, 0x3fd80000 ;  /* 0x3fd80000ff197424 */ /* 0x000fe200078e00ff */
[----:B------:R-:W-:Y:S02]  /*1a50*/  ISETP.GE.U32.AND P0, PT, R6, 0x7ca00000, PT ;  /* 0x7ca000000600780c */ /* 0x000fe40003f06070 */
[----:B0-----:R-:W-:-:S08]  /*1a60*/  DMUL R8, R6, R6 ;  /* 0x0000000606087228 */ /* 0x001fd00000000000 */
        /* <DEDUP_REMOVED lines=15> */
[----:B------:R-:W-:Y:S05]  /*1b60*/  CALL.REL.NOINC `($__internal_1_$__cuda_sm20_dsqrt_rn_f64_mediumpath_v1) ;  /* 0x0000001800a87944 */ /* 0x000fea0003c00000 */
[----:B------:R-:W-:Y:S01]  /*1b70*/  MOV R30, R6 ;  /* 0x00000006001e7202 */ /* 0x000fe20000000f00 */
[----:B------:R-:W-:-:S07]  /*1b80*/  IMAD.MOV.U32 R31, RZ, RZ, R5 ;  /* 0x000000ffff1f7224 */ /* 0x000fce00078e0005 */
.L_x_30:
[----:B------:R-:W-:Y:S05]  /*1b90*/  BSYNC.RECONVERGENT B2 ;  /* 0x0000000000027941 */ /* 0x000fea0003800200 */
.L_x_29:
[----:B------:R-:W-:-:S08]  /*1ba0*/  DADD R30, R26, -R30 ;  /* 0x000000001a1e7229 */ /* 0x000fd0000000081e */
[----:B------:R-:W-:-:S14]  /*1bb0*/  DSETP.GEU.AND P0, PT, R32, R30, PT ;  /* 0x0000001e2000722a */ /* 0x000fdc0003f0e000 */
[----:B------:R-:W-:Y:S05]  /*1bc0*/  @!P0 BRA `(.L_x_24) ;  /* 0x0000000000e08947 */ /* 0x000fea0003800000 */
[C---:B------:R-:W-:Y:S01]  /*1bd0*/  DMUL R44, R30.reuse, R44 ;  /* 0x0000002c1e2c7228 */ /* 0x040fe20000000000 */
[----:B------:R-:W-:Y:S01]  /*1be0*/  MOV R8, 0x0 ;  /* 0x0000000000087802 */ /* 0x000fe20000000f00 */
[----:B------:R-:W-:Y:S01]  /*1bf0*/  DMUL R2, R30, R2 ;  /* 0x000000021e027228 */ /* 0x000fe20000000000 */
[----:B------:R-:W-:Y:S01]  /*1c00*/  IMAD.MOV.U32 R9, RZ, RZ, 0x3fd80000 ;  /* 0x3fd80000ff097424 */ /* 0x000fe200078e00ff */
[----:B------:R-:W-:Y:S04]  /*1c10*/  BSSY.RECONVERGENT B2, `(.L_x_31) ;  /* 0x000001a000027945 */ /* 0x000fe80003800200 */
[----:B------:R-:W-:-:S08]  /*1c20*/  DMUL R36, R44, R44 ;  /* 0x0000002c2c247228 */ /* 0x000fd00000000000 */
[----:B------:R-:W-:-:S06]  /*1c30*/  DFMA R36, R2, R2, R36 ;  /* 0x000000020224722b */ /* 0x000fcc0000000024 */
[----:B------:R-:W0:Y:S04]  /*1c40*/  MUFU.RSQ64H R7, R37 ;  /* 0x0000002500077308 */ /* 0x000e280000001c00 */
[----:B------:R-:W-:-:S05]  /*1c50*/  VIADD R6, R37, 0xfcb00000 ;  /* 0xfcb0000025067836 */ /* 0x000fca0000000000 */
[----:B------:R-:W-:Y:S01]  /*1c60*/  ISETP.GE.U32.AND P0, PT, R6, 0x7ca00000, PT ;  /* 0x7ca000000600780c */ /* 0x000fe20003f06070 */
[----:B0-----:R-:W-:-:S08]  /*1c70*/  DMUL R2, R6, R6 ;  /* 0x0000000606027228 */ /* 0x001fd00000000000 */
        /* <DEDUP_REMOVED lines=16> */
[----:B------:R-:W-:Y:S05]  /*1d80*/  CALL.REL.NOINC `($__internal_1_$__cuda_sm20_dsqrt_rn_f64_mediumpath_v1) ;  /* 0x0000001800207944 */ /* 0x000fea0003c00000 */
[----:B------:R-:W-:Y:S01]  /*1d90*/  MOV R8, R6 ;  /* 0x0000000600087202 */ /* 0x000fe20000000f00 */
[----:B------:R-:W-:-:S07]  /*1da0*/  IMAD.MOV.U32 R9, RZ, RZ, R5 ;  /* 0x000000ffff097224 */ /* 0x000fce00078e0005 */
.L_x_32:
[----:B------:R-:W-:Y:S05]  /*1db0*/  BSYNC.RECONVERGENT B2 ;  /* 0x0000000000027941 */ /* 0x000fea0003800200 */
.L_x_31:
[----:B------:R-:W0:Y:S01]  /*1dc0*/  MUFU.RCP64H R3, R33 ;  /* 0x0000002100037308 */ /* 0x000e220000001800 */
[----:B------:R-:W-:Y:S01]  /*1dd0*/  IMAD.MOV.U32 R2, RZ, RZ, 0x1 ;  /* 0x00000001ff027424 */ /* 0x000fe200078e00ff */
[----:B------:R-:W-:Y:S01]  /*1de0*/  FSETP.GEU.AND P1, PT, |R9|, 6.5827683646048100446e-37, PT ;  /* 0x036000000900780b */ /* 0x000fe20003f2e200 */
[----:B------:R-:W-:Y:S04]  /*1df0*/  BSSY.RECONVERGENT B2, `(.L_x_33) ;  /* 0x0000013000027945 */ /* 0x000fe80003800200 */
[----:B0-----:R-:W-:-:S08]  /*1e00*/  DFMA R6, R2, -R32, 1 ;  /* 0x3ff000000206742b */ /* 0x001fd00000000820 */
        /* <DEDUP_REMOVED lines=15> */
[----:B------:R-:W-:Y:S05]  /*1f00*/  CALL.REL.NOINC `($__internal_0_$__cuda_sm20_div_rn_f64_full) ;  /* 0x00000010002c7944 */ /* 0x000fea0003c00000 */
[----:B------:R-:W-:-:S07]  /*1f10*/  IMAD.MOV.U32 R7, RZ, RZ, R5 ;  /* 0x000000ffff077224 */ /* 0x000fce00078e0005 */
.L_x_34:
[----:B------:R-:W-:Y:S05]  /*1f20*/  BSYNC.RECONVERGENT B2 ;  /* 0x0000000000027941 */ /* 0x000fea0003800200 */
.L_x_33:
[----:B------:R-:W-:Y:S01]  /*1f30*/  IMAD.MOV.U32 R34, RZ, RZ, R6 ;  /* 0x000000ffff227224 */ /* 0x000fe200078e0006 */
[----:B------:R-:W-:-:S07]  /*1f40*/  MOV R35, R7 ;  /* 0x0000000700237202 */ /* 0x000fce0000000f00 */
.L_x_24:
[----:B------:R-:W-:Y:S05]  /*1f50*/  BSYNC.RECONVERGENT B1 ;  /* 0x0000000000017941 */ /* 0x000fea0003800200 */
.L_x_23:
[C---:B------:R-:W-:Y:S01]  /*1f60*/  DSETP.GEU.AND P0, PT, R34.reuse, 1, PT ;  /* 0x3ff000002200742a */ /* 0x040fe20003f0e000 */
[----:B------:R-:W1:Y:S05]  /*1f70*/  LDC R5, c[0x0][0x380] ;  /* 0x0000e000ff057b82 */ /* 0x000e6a0000000800 */
[----:B------:R-:W-:-:S14]  /*1f80*/  DSETP.LTU.OR P0, PT, R34, RZ, P0 ;  /* 0x000000ff2200722a */ /* 0x000fdc0000709400 */
[----:B------:R-:W2:Y:S02]  /*1f90*/  @!P0 LDC.64 R26, c[0x4][0x8] ;  /* 0x01000200ff1a8b82 */ /* 0x000ea40000000a00 */
[----:B--2---:R-:W2:Y:S06]  /*1fa0*/  @!P0 LDG.E.64 R2, desc[UR6][R26.64] ;  /* 0x000000061a028981 */ /* 0x004eac000c1e1b00 */
[----:B------:R-:W3:Y:S01]  /*1fb0*/  @!P0 LDC.64 R28, c[0x4][0x10] ;  /* 0x01000400ff1c8b82 */ /* 0x000ee20000000a00 */
[----:B-1----:R-:W-:-:S07]  /*1fc0*/  IMAD R24, R5, UR5, R4 ;  /* 0x0000000505187c24 */ /* 0x002fce000f8e0204 */
[----:B------:R-:W1:Y:S01]  /*1fd0*/  @!P0 LDC.64 R36, c[0x4][RZ] ;  /* 0x01000000ff248b82 */ /* 0x000e620000000a00 */
[----:B--2---:R-:W-:Y:S02]  /*1fe0*/  @!P0 IMAD.WIDE R6, R24, 0x4, R2 ;  /* 0x0000000418068825 */ /* 0x004fe400078e0202 */
[----:B---3--:R-:W2:Y:S04]  /*1ff0*/  @!P0 LDG.E.64 R2, desc[UR6][R28.64] ;  /* 0x000000061c028981 */ /* 0x008ea8000c1e1b00 */
[----:B------:R-:W3:Y:S01]  /*2000*/  @!P0 LDG.E R9, desc[UR6][R6.64] ;  /* 0x0000000606098981 */ /* 0x000ee2000c1e1900 */
[----:B------:R-:W-:Y:S02]  /*2010*/  VIADD R25, R11, 0xffffffff ;  /* 0xffffffff0b197836 */ /* 0x000fe40000000000 */
[----:B---3--:R-:W-:-:S02]  /*2020*/  @!P0 VIADD R5, R9, 0x1 ;  /* 0x0000000109058836 */ /* 0x008fc40000000000 */
[----:B--2---:R-:W-:-:S03]  /*2030*/  @!P0 IMAD.WIDE R8, R9, 0x10, R2 ;  /* 0x0000001009088825 */ /* 0x004fc600078e0202 */
[----:B------:R2:W-:Y:S04]  /*2040*/  @!P0 STG.E desc[UR6][R6.64], R5 ;  /* 0x0000000506008986 */ /* 0x0005e8000c101906 */
[----:B------:R-:W-:Y:S04]  /*2050*/  @!P0 STG.E.64 desc[UR6][R8.64+0x8], R34 ;  /* 0x0000082208008986 */ /* 0x000fe8000c101b06 */
[----:B------:R3:W-:Y:S04]  /*2060*/  @!P0 STG.E.64 desc[UR6][R8.64], R24 ;  /* 0x0000001808008986 */ /* 0x0007e8000c101b06 */
[----:B-1----:R-:W4:Y:S04]  /*2070*/  @!P0 LDG.E.64 R14, desc[UR6][R36.64] ;  /* 0x00000006240e8981 */ /* 0x002f28000c1e1b00 */
[----:B------:R-:W2:Y:S04]  /*2080*/  @!P0 LDG.E.64 R16, desc[UR6][R12.64+0x10] ;  /* 0x000010060c108981 */ /* 0x000ea8000c1e1b00 */
[----:B------:R-:W3:Y:S04]  /*2090*/  @!P0 LDG.E.64 R18, desc[UR6][R12.64+0x8] ;  /* 0x000008060c128981 */ /* 0x000ee8000c1e1b00 */
[----:B------:R-:W5:Y:S04]  /*20a0*/  @!P0 LDG.E.64 R20, desc[UR6][R12.64+0x18] ;  /* 0x000018060c148981 */ /* 0x000f68000c1e1b00 */
[----:B------:R-:W5:Y:S01]  /*20b0*/  @!P0 LDG.E.64 R22, desc[UR6][R12.64+0x20] ;  /* 0x000020060c168981 */ /* 0x000f62000c1e1b00 */
[----:B----4-:R-:W-:-:S05]  /*20c0*/  IMAD.WIDE R26, R25, 0x30, R14 ;  /* 0x00000030191a7825 */ /* 0x010fca00078e020e */
[----:B------:R-:W2:Y:S04]  /*20d0*/  LDG.E.64 R30, desc[UR6][R26.64+0x40] ;  /* 0x000040061a1e7981 */ /* 0x000ea8000c1e1b00 */
[----:B------:R-:W3:Y:S01]  /*20e0*/  LDG.E.64 R28, desc[UR6][R26.64+0x38] ;  /* 0x000038061a1c7981 */ /* 0x000ee2000c1e1b00 */
[----:B------:R-:W-:Y:S03]  /*20f0*/  BSSY.RECONVERGENT B1, `(.L_x_35) ;  /* 0x000001f000017945 */ /* 0x000fe60003800200 */
[----:B------:R-:W5:Y:S04]  /*2100*/  LDG.E.64 R32, desc[UR6][R26.64+0x48] ;  /* 0x000048061a207981 */ /* 0x000f68000c1e1b00 */
[----:B------:R1:W5:Y:S01]  /*2110*/  LDG.E.64 R2, desc[UR6][R26.64+0x50] ;  /* 0x000050061a027981 */ /* 0x000362000c1e1b00 */
[----:B--2---:R-:W-:-:S02]  /*2120*/  DADD R16, R30, -R16 ;  /* 0x000000001e107229 */ /* 0x004fc40000000810 */
[----:B---3--:R-:W-:-:S06]  /*2130*/  DADD R18, R28, -R18 ;  /* 0x000000001c127229 */ /* 0x008fcc0000000812 */
[----:B------:R-:W-:-:S08]  /*2140*/  DMUL R36, R16, R16 ;  /* 0x0000001010247228 */ /* 0x000fd00000000000 */
[----:B------:R-:W-:-:S06]  /*2150*/  DFMA R36, R18, R18, R36 ;  /* 0x000000121224722b */ /* 0x000fcc0000000024 */
[----:B------:R-:W2:Y:S04]  /*2160*/  MUFU.RSQ64H R7, R37 ;  /* 0x0000002500077308 */ /* 0x000ea80000001c00 */
[----:B------:R-:W-:Y:S01]  /*2170*/  IADD3 R6, PT, PT, R37, -0x3500000, RZ ;  /* 0xfcb0000025067810 */ /* 0x000fe20007ffe0ff */
[----:B------:R-:W-:Y:S02]  /*2180*/  IMAD.MOV.U32 R28, RZ, RZ, 0x0 ;  /* 0x00000000ff1c7424 */ /* 0x000fe400078e00ff */
[----:B------:R-:W-:-:S03]  /*2190*/  IMAD.MOV.U32 R29, RZ, RZ, 0x3fd80000 ;  /* 0x3fd80000ff1d7424 */ /* 0x000fc600078e00ff */
        /* <DEDUP_REMOVED lines=9> */
[----:B------:R-:W-:-:S08]  /*2230*/  DFMA R8, R30, -R30, R36 ;  /* 0x8000001e1e08722b */ /* 0x000fd00000000024 */
[----:B-1----:R-:W-:Y:S01]  /*2240*/  DFMA R26, R8, R28, R30 ;  /* 0x0000001c081a722b */ /* 0x002fe2000000001e */
[----:B------:R-:W-:Y:S10]  /*2250*/  @!P0 BRA `(.L_x_36) ;  /* 0x0000000000208947 */ /* 0x000ff40003800000 */
[----:B------:R-:W-:Y:S01]  /*2260*/  IMAD.MOV.U32 R10, RZ, RZ, R8 ;  /* 0x000000ffff0a7224 */ /* 0x000fe200078e0008 */
[----:B------:R-:W-:Y:S01]  /*2270*/  MOV R8, R30 ;  /* 0x0000001e00087202 */ /* 0x000fe20000000f00 */
[----:B------:R-:W-:Y:S01]  /*2280*/  IMAD.MOV.U32 R7, RZ, RZ, R31 ;  /* 0x000000ffff077224 */ /* 0x000fe200078e001f */
[----:B------:R-:W-:Y:S01]  /*2290*/  MOV R40, 0x22c0 ;  /* 0x000022c000287802 */ /* 0x000fe20000000f00 */
[----:B------:R-:W-:-:S07]  /*22a0*/  IMAD.MOV.U32 R5, RZ, RZ, R29 ;  /* 0x000000ffff057224 */ /* 0x000fce00078e001d */
[----:B0----5:R-:W-:Y:S05]  /*22b0*/  CALL.REL.NOINC `($__internal_1_$__cuda_sm20_dsqrt_rn_f64_mediumpath_v1) ;  /* 0x0000001000d47944 */ /* 0x021fea0003c00000 */
[----:B------:R-:W-:Y:S01]  /*22c0*/  MOV R26, R6 ;  /* 0x00000006001a7202 */ /* 0x000fe20000000f00 */
[----:B------:R-:W-:-:S07]  /*22d0*/  IMAD.MOV.U32 R27, RZ, RZ, R5 ;  /* 0x000000ffff1b7224 */ /* 0x000fce00078e0005 */
.L_x_36:
[----:B------:R-:W-:Y:S05]  /*22e0*/  BSYNC.RECONVERGENT B1 ;  /* 0x0000000000017941 */ /* 0x000fea0003800200 */
.L_x_35:
[----:B-----5:R-:W-:Y:S01]  /*22f0*/  DADD R22, -R2, R22 ;  /* 0x0000000002167229 */ /* 0x020fe20000000116 */
[----:B------:R-:W-:Y:S01]  /*2300*/  MOV R8, 0x0 ;  /* 0x0000000000087802 */ /* 0x000fe20000000f00 */
[----:B------:R-:W-:Y:S01]  /*2310*/  DADD R32, -R32, R20 ;  /* 0x0000000020207229 */ /* 0x000fe20000000114 */
[----:B------:R-:W-:Y:S01]  /*2320*/  IMAD.MOV.U32 R9, RZ, RZ, 0x3fd80000 ;  /* 0x3fd80000ff097424 */ /* 0x000fe200078e00ff */
[----:B------:R-:W-:Y:S04]  /*2330*/  BSSY.RECONVERGENT B1, `(.L_x_37) ;  /* 0x000001b000017945 */ /* 0x000fe80003800200 */
        /* <DEDUP_REMOVED lines=9> */
[----:B------:R-:W-:Y:S02]  /*23d0*/  DFMA R38, R8, R2, R6 ;  /* 0x000000020826722b */ /* 0x000fe40000000006 */
[----:B------:R-:W1:Y:S06]  /*23e0*/  I2F.F64 R2, R0 ;  /* 0x0000000000027312 */ /* 0x000e6c0000201c00 */
[----:B------:R-:W-:Y:S02]  /*23f0*/  DMUL R34, R36, R38 ;  /* 0x0000002624227228 */ /* 0x000fe40000000000 */
[----:B------:R-:W-:Y:S01]  /*2400*/  VIADD R29, R39, 0xfff00000 ;  /* 0xfff00000271d7836 */ /* 0x000fe20000000000 */
[----:B------:R-:W-:-:S05]  /*2410*/  MOV R28, R38 ;  /* 0x00000026001c7202 */ /* 0x000fca0000000f00 */
[----:B------:R-:W-:Y:S02]  /*2420*/  DFMA R8, R34, -R34, R36 ;  /* 0x800000222208722b */ /* 0x000fe40000000024 */
[----:B-1----:R-:W-:-:S06]  /*2430*/  DADD R20, -R2, R26 ;  /* 0x0000000002147229 */ /* 0x002fcc000000011a */
        /* <DEDUP_REMOVED lines=10> */
.L_x_38:
[----:B------:R-:W-:Y:S05]  /*24e0*/  BSYNC.RECONVERGENT B1 ;  /* 0x0000000000017941 */ /* 0x000fea0003800200 */
.L_x_37:
        /* <DEDUP_REMOVED lines=28> */
.L_x_42:
[----:B------:R-:W-:Y:S05]  /*26b0*/  BSYNC.RECONVERGENT B2 ;  /* 0x0000000000027941 */ /* 0x000fea0003800200 */
.L_x_41:
        /* <DEDUP_REMOVED lines=23> */
.L_x_44:
[----:B------:R-:W-:Y:S05]  /*2830*/  BSYNC.RECONVERGENT B2 ;  /* 0x0000000000027941 */ /* 0x000fea0003800200 */
.L_x_43:
        /* <DEDUP_REMOVED lines=9> */
[----:B------:R-:W-:-:S08]  /*28d0*/  DADD R36, R36, -R6 ;  /* 0x0000000024247229 */ /* 0x000fd00000000806 */
[----:B------:R-:W-:-:S14]  /*28e0*/  DSETP.GEU.AND P0, PT, R36, RZ, PT ;  /* 0x000000ff2400722a */ /* 0x000fdc0003f0e000 */
[----:B------:R-:W-:Y:S05]  /*28f0*/  @!P0 BRA `(.L_x_40) ;  /* 0x0000000400548947 */ /* 0x000fea0003800000 */
[----:B------:R-:W1:Y:S01]  /*2900*/  MUFU.RSQ64H R7, R37 ;  /* 0x0000002500077308 */ /* 0x000e620000001c00 */
[----:B------:R-:W-:Y:S01]  /*2910*/  VIADD R6, R37, 0xfcb00000 ;  /* 0xfcb0000025067836 */ /* 0x000fe20000000000 */
[----:B------:R-:W-:Y:S01]  /*2920*/  MOV R16, 0x0 ;  /* 0x0000000000107802 */ /* 0x000fe20000000f00 */
[----:B------:R-:W-:Y:S01]  /*2930*/  IMAD.MOV.U32 R17, RZ, RZ, 0x3fd80000 ;  /* 0x3fd80000ff117424 */ /* 0x000fe200078e00ff */
[----:B------:R-:W-:Y:S02]  /*2940*/  BSSY.RECONVERGENT B2, `(.L_x_45) ;  /* 0x0000015000027945 */ /* 0x000fe40003800200 */
        /* <DEDUP_REMOVED lines=20> */
.L_x_46:
[----:B------:R-:W-:Y:S05]  /*2a90*/  BSYNC.RECONVERGENT B2 ;  /* 0x0000000000027941 */ /* 0x000fea0003800200 */
.L_x_45:
[----:B------:R-:W-:-:S08]  /*2aa0*/  DADD R26, R18, -R26 ;  /* 0x00000000121a7229 */ /* 0x000fd0000000081a */
[----:B------:R-:W-:-:S14]  /*2ab0*/  DSETP.GEU.AND P0, PT, R30, R26, PT ;  /* 0x0000001a1e00722a */ /* 0x000fdc0003f0e000 */
[----:B------:R-:W-:Y:S05]  /*2ac0*/  @!P0 BRA `(.L_x_40) ;  /* 0x0000000000e08947 */ /* 0x000fea0003800000 */
[C---:B------:R-:W-:Y:S01]  /*2ad0*/  DMUL R32, R26.reuse, R32 ;  /* 0x000000201a207228 */ /* 0x040fe20000000000 */
[----:B------:R-:W-:Y:S01]  /*2ae0*/  IMAD.MOV.U32 R16, RZ, RZ, 0x0 ;  /* 0x00000000ff107424 */ /* 0x000fe200078e00ff */
[----:B------:R-:W-:Y:S01]  /*2af0*/  DMUL R20, R26, R20 ;  /* 0x000000141a147228 */ /* 0x000fe20000000000 */
[----:B------:R-:W-:Y:S01]  /*2b00*/  MOV R17, 0x3fd80000 ;  /* 0x3fd8000000117802 */ /* 0x000fe20000000f00 */
        /* <DEDUP_REMOVED lines=16> */
[----:B------:R-:W-:Y:S10]  /*2c10*/  @!P0 BRA `(.L_x_48) ;  /* 0x0000000000248947 */ /* 0x000ff40003800000 */
[----:B------:R-:W-:Y:S01]  /*2c20*/  MOV R10, R20 ;  /* 0x00000014000a7202 */ /* 0x000fe20000000f00 */
        /* <DEDUP_REMOVED lines=8> */
.L_x_48:
[----:B------:R-:W-:Y:S05]  /*2cb0*/  BSYNC.RECONVERGENT B2 ;  /* 0x0000000000027941 */ /* 0x000fea0003800200 */
.L_x_47:
        /* <DEDUP_REMOVED lines=21> */
[----:B------:R-:W-:-:S07]  /*2e10*/  MOV R7, R5 ;  /* 0x0000000500077202 */ /* 0x000fce0000000f00 */
.L_x_50:
[----:B------:R-:W-:Y:S05]  /*2e20*/  BSYNC.RECONVERGENT B2 ;  /* 0x0000000000027941 */ /* 0x000fea0003800200 */
.L_x_49:
[----:B------:R-:W-:Y:S02]  /*2e30*/  IMAD.MOV.U32 R28, RZ, RZ, R6 ;  /* 0x000000ffff1c7224 */ /* 0x000fe400078e0006 */
[----:B------:R-:W-:-:S07]  /*2e40*/  IMAD.MOV.U32 R29, RZ, RZ, R7 ;  /* 0x000000ffff1d7224 */ /* 0x000fce00078e0007 */
.L_x_40:
[----:B------:R-:W-:Y:S05]  /*2e50*/  BSYNC.RECONVERGENT B1 ;  /* 0x0000000000017941 */ /* 0x000fea0003800200 */
.L_x_39:
[----:B------:R-:W-:-:S06]  /*2e60*/  DSETP.GEU.AND P0, PT, R28, 1, PT ;  /* 0x3ff000001c00742a */ /* 0x000fcc0003f0e000 */
[----:B------:R-:W-:-:S14]  /*2e70*/  DSETP.LTU.OR P0, PT, R28, RZ, P0 ;  /* 0x000000ff1c00722a */ /* 0x000fdc0000709400 */
[----:B------:R-:W1:Y:S02]  /*2e80*/  @!P0 LDC.64 R18, c[0x4][0x8] ;  /* 0x01000200ff128b82 */ /* 0x000e640000000a00 */
[----:B-1----:R-:W2:Y:S06]  /*2e90*/  @!P0 LDG.E.64 R6, desc[UR6][R18.64] ;  /* 0x0000000612068981 */ /* 0x002eac000c1e1b00 */
[----:B------:R-:W1:Y:S08]  /*2ea0*/  @!P0 LDC.64 R16, c[0x4][0x10] ;  /* 0x01000400ff108b82 */ /* 0x000e700000000a00 */
[----:B------:R-:W3:Y:S01]  /*2eb0*/  @!P0 LDC.64 R20, c[0x4][RZ] ;  /* 0x01000000ff148b82 */ /* 0x000ee20000000a00 */
[----:B--2---:R-:W-:-:S02]  /*2ec0*/  @!P0 IMAD.WIDE R8, R24, 0x4, R6 ;  /* 0x0000000418088825 */ /* 0x004fc400078e0206 */
[----:B-1----:R-:W2:Y:S04]  /*2ed0*/  @!P0 LDG.E.64 R6, desc[UR6][R16.64] ;  /* 0x0000000610068981 */ /* 0x002ea8000c1e1b00 */
[----:B------:R-:W4:Y:S01]  /*2ee0*/  @!P0 LDG.E R5, desc[UR6][R8.64] ;  /* 0x0000000608058981 */ /* 0x000f22000c1e1900 */
[----:B------:R-:W-:Y:S01]  /*2ef0*/  IMAD.MOV.U32 R10, RZ, RZ, R24 ;  /* 0x000000ffff0a7224 */ /* 0x000fe200078e0018 */
[C---:B----4-:R-:W-:Y:S01]  /*2f00*/  @!P0 IADD3 R23, PT, PT, R5.reuse, 0x1, RZ ;  /* 0x0000000105178810 */ /* 0x050fe20007ffe0ff */
[----:B--2---:R-:W-:-:S04]  /*2f10*/  @!P0 IMAD.WIDE R6, R5, 0x10, R6 ;  /* 0x0000001005068825 */ /* 0x004fc800078e0206 */
[----:B------:R-:W-:Y:S01]  /*2f20*/  VIADD R5, R11, 0x1 ;  /* 0x000000010b057836 */ /* 0x000fe20000000000 */
[----:B------:R-:W-:Y:S04]  /*2f30*/  @!P0 STG.E desc[UR6][R8.64], R23 ;  /* 0x0000001708008986 */ /* 0x000fe8000c101906 */
[----:B------:R-:W-:Y:S04]  /*2f40*/  @!P0 STG.E.64 desc[UR6][R6.64+0x8], R28 ;  /* 0x0000081c06008986 */ /* 0x000fe8000c101b06 */
[----:B------:R1:W-:Y:S04]  /*2f50*/  @!P0 STG.E.64 desc[UR6][R6.64], R10 ;  /* 0x0000000a06008986 */ /* 0x0003e8000c101b06 */
[----:B---3--:R2:W5:Y:S01]  /*2f60*/  @!P0 LDG.E.64 R14, desc[UR6][R20.64] ;  /* 0x00000006140e8981 */ /* 0x008562000c1e1b00 */
[----:B------:R-:W-:-:S02]  /*2f70*/  ISETP.GE.AND P0, PT, R5, UR8, PT ;  /* 0x0000000805007c0c */ /* 0x000fc4000bf06270 */
[----:B------:R-:W-:-:S05]  /*2f80*/  IADD3 R5, PT, PT, R11, 0x2, RZ ;  /* 0x000000020b057810 */ /* 0x000fca0007ffe0ff */
[----:B-1----:R-:W-:-:S06]  /*2f90*/  IMAD.MOV.U32 R11, RZ, RZ, R5 ;  /* 0x000000ffff0b7224 */ /* 0x002fcc00078e0005 */
[----:B--2---:R-:W-:Y:S05]  /*2fa0*/  @!P0 BRA `(.L_x_51) ;  /* 0xffffffe000688947 */ /* 0x004fea000383ffff */
[----:B------:R-:W-:Y:S05]  /*2fb0*/  EXIT ;  /* 0x000000000000794d */ /* 0x000fea0003800000 */
        .weak           $__internal_0_$__cuda_sm20_div_rn_f64_full
        .type           $__internal_0_$__cuda_sm20_div_rn_f64_full,@function
        .size           $__internal_0_$__cuda_sm20_div_rn_f64_full,($__internal_1_$__cuda_sm20_dsqrt_rn_f64_mediumpath_v1 - $__internal_0_$__cuda_sm20_div_rn_f64_full)
$__internal_0_$__cuda_sm20_div_rn_f64_full:
[----:B------:R-:W-:Y:S01]  /*2fc0*/  MOV R41, R5 ;  /* 0x0000000500297202 */ /* 0x000fe20000000f00 */
[----:B------:R-:W-:Y:S01]  /*2fd0*/  IMAD.MOV.U32 R37, RZ, RZ, R7 ;  /* 0x000000ffff257224 */ /* 0x000fe200078e0007 */
[----:B------:R-:W-:Y:S01]  /*2fe0*/  FSETP.GEU.AND P0, PT, |R7|, 1.469367938527859385e-39, PT ;  /* 0x001000000700780b */ /* 0x000fe20003f0e200 */
[----:B------:R-:W-:Y:S01]  /*2ff0*/  IMAD.MOV.U32 R36, RZ, RZ, R10 ;  /* 0x000000ffff247224 */ /* 0x000fe200078e000a */
[----:B------:R-:W-:Y:S01]  /*3000*/  FSETP.GEU.AND P2, PT, |R41|, 1.469367938527859385e-39, PT ;  /* 0x001000002900780b */ /* 0x000fe20003f4e200 */
[----:B------:R-:W-:Y:S01]  /*3010*/  IMAD.MOV.U32 R40, RZ, RZ, R6 ;  /* 0x000000ffff287224 */ /* 0x000fe200078e0006 */
[----:B------:R-:W-:Y:S01]  /*3020*/  LOP3.LUT R5, R7, 0x800fffff, RZ, 0xc0, !PT ;  /* 0x800fffff07057812 */ /* 0x000fe200078ec0ff */
[----:B------:R-:W-:Y:S01]  /*3030*/  BSSY.RECONVERGENT B0, `(.L_x_52) ;  /* 0x0000059000007945 */ /* 0x000fe20003800200 */
[----:B------:R-:W-:Y:S02]  /*3040*/  LOP3.LUT R6, R41, 0x7ff00000, RZ, 0xc0, !PT ;  /* 0x7ff0000029067812 */ /* 0x000fe400078ec0ff */
[----:B------:R-:W-:-:S02]  /*3050*/  LOP3.LUT R39, R5, 0x3ff00000, RZ, 0xfc, !PT ;  /* 0x3ff0000005277812 */ /* 0x000fc400078efcff */
[----:B------:R-:W-:Y:S02]  /*3060*/  MOV R38, R10 ;  /* 0x0000000a00267202 */ /* 0x000fe40000000f00 */
[----:B------:R-:W-:Y:S01]  /*3070*/  LOP3.LUT R7, R7, 0x7ff00000, RZ, 0xc0, !PT ;  /* 0x7ff0000007077812 */ /* 0x000fe200078ec0ff */
[----:B------:R-:W-:Y:S01]  /*3080*/  @!P0 DMUL R38, R36, 8.98846567431157953865e+307 ;  /* 0x7fe0000024268828 */ /* 0x000fe20000000000 */
[----:B------:R-:W-:Y:S01]  /*3090*/  MOV R44, R40 ;  /* 0x00000028002c7202 */ /* 0x000fe20000000f00 */
[----:B------:R-:W-:Y:S01]  /*30a0*/  @!P2 IMAD.MOV.U32 R46, RZ, RZ, RZ ;  /* 0x000000ffff2ea224 */ /* 0x000fe200078e00ff */
[----:B------:R-:W-:Y:S02]  /*30b0*/  @!P2 LOP3.LUT R5, R37, 0x7ff00000, RZ, 0xc0, !PT ;  /* 0x7ff000002505a812 */ /* 0x000fe400078ec0ff */
[C---:B------:R-:W-:Y:S01]  /*30c0*/  ISETP.GE.U32.AND P1, PT, R6.reuse, R7, PT ;  /* 0x000000070600720c */ /* 0x040fe20003f26070 */
[----:B------:R-:W0:Y:S01]  /*30d0*/  MUFU.RCP64H R43, R39 ;  /* 0x00000027002b7308 */ /* 0x000e220000001800 */
[----:B------:R-:W-:Y:S01]  /*30e0*/  @!P2 ISETP.GE.U32.AND P3, PT, R6, R5, PT ;  /* 0x000000050600a20c */ /* 0x000fe20003f66070 */
[----:B------:R-:W-:Y:S01]  /*30f0*/  IMAD.MOV.U32 R5, RZ, RZ, 0x1ca00000 ;  /* 0x1ca00000ff057424 */ /* 0x000fe200078e00ff */
[----:B------:R-:W-:-:S02]  /*3100*/  MOV R42, 0x1 ;  /* 0x00000001002a7802 */ /* 0x000fc40000000f00 */
[----:B------:R-:W-:Y:S02]  /*3110*/  @!P0 LOP3.LUT R7, R39, 0x7ff00000, RZ, 0xc0, !PT ;  /* 0x7ff0000027078812 */ /* 0x000fe400078ec0ff */
[C---:B------:R-:W-:Y:S02]  /*3120*/  @!P2 SEL R9, R5.reuse, 0x63400000, !P3 ;  /* 0x634000000509a807 */ /* 0x040fe40005800000 */
[----:B------:R-:W-:Y:S02]  /*3130*/  SEL R10, R5, 0x63400000, !P1 ;  /* 0x63400000050a7807 */ /* 0x000fe40004800000 */
[--C-:B------:R-:W-:Y:S02]  /*3140*/  @!P2 LOP3.LUT R9, R9, 0x80000000, R41.reuse, 0xf8, !PT ;  /* 0x800000000909a812 */ /* 0x100fe400078ef829 */
[----:B------:R-:W-:Y:S02]  /*3150*/  LOP3.LUT R45, R10, 0x800fffff, R41, 0xf8, !PT ;  /* 0x800fffff0a2d7812 */ /* 0x000fe400078ef829 */
[----:B------:R-:W-:Y:S01]  /*3160*/  @!P2 LOP3.LUT R47, R9, 0x100000, RZ, 0xfc, !PT ;  /* 0x00100000092fa812 */ /* 0x000fe200078efcff */
[----:B------:R-:W-:-:S05]  /*3170*/  IMAD.MOV.U32 R9, RZ, RZ, R6 ;  /* 0x000000ffff097224 */ /* 0x000fca00078e0006 */
[----:B------:R-:W-:Y:S02]  /*3180*/  @!P2 DFMA R44, R44, 2, -R46 ;  /* 0x400000002c2ca82b */ /* 0x000fe4000000082e */
[----:B0-----:R-:W-:-:S08]  /*3190*/  DFMA R46, R42, -R38, 1 ;  /* 0x3ff000002a2e742b */ /* 0x001fd00000000826 */
[----:B------:R-:W-:Y:S01]  /*31a0*/  DFMA R46, R46, R46, R46 ;  /* 0x0000002e2e2e722b */ /* 0x000fe2000000002e */
[----:B------:R-:W-:-:S04]  /*31b0*/  @!P2 LOP3.LUT R9, R45, 0x7ff00000, RZ, 0xc0, !PT ;  /* 0x7ff000002d09a812 */ /* 0x000fc800078ec0ff */
[----:B------:R-:W-:-:S03]  /*31c0*/  IADD3 R10, PT, PT, R9, -0x1, RZ ;  /* 0xffffffff090a7810 */ /* 0x000fc60007ffe0ff */
[----:B------:R-:W-:Y:S01]  /*31d0*/  DFMA R42, R42, R46, R42 ;  /* 0x0000002e2a2a722b */ /* 0x000fe2000000002a */
[----:B------:R-:W-:Y:S01]  /*31e0*/  ISETP.GT.U32.AND P0, PT, R10, 0x7feffffe, PT ;  /* 0x7feffffe0a00780c */ /* 0x000fe20003f04070 */
[----:B------:R-:W-:-:S05]  /*31f0*/  VIADD R10, R7, 0xffffffff ;  /* 0xffffffff070a7836 */ /* 0x000fca0000000000 */
[----:B------:R-:W-:Y:S01]  /*3200*/  ISETP.GT.U32.OR P0, PT, R10, 0x7feffffe, P0 ;  /* 0x7feffffe0a00780c */ /* 0x000fe20000704470 */
[----:B------:R-:W-:-:S08]  /*3210*/  DFMA R48, R42, -R38, 1 ;  /* 0x3ff000002a30742b */ /* 0x000fd00000000826 */
[----:B------:R-:W-:-:S08]  /*3220*/  DFMA R48, R42, R48, R42 ;  /* 0x000000302a30722b */ /* 0x000fd0000000002a */
[----:B------:R-:W-:-:S08]  /*3230*/  DMUL R46, R48, R44 ;  /* 0x0000002c302e7228 */ /* 0x000fd00000000000 */
[----:B------:R-:W-:-:S08]  /*3240*/  DFMA R42, R46, -R38, R44 ;  /* 0x800000262e2a722b */ /* 0x000fd0000000002c */
[----:B------:R-:W-:Y:S01]  /*3250*/  DFMA R42, R48, R42, R46 ;  /* 0x0000002a302a722b */ /* 0x000fe2000000002e */
[----:B------:R-:W-:Y:S10]  /*3260*/  @P0 BRA `(.L_x_53) ;  /* 0x0000000000740947 */ /* 0x000ff40003800000 */
[----:B------:R-:W-:Y:S02]  /*3270*/  LOP3.LUT R7, R37, 0x7ff00000, RZ, 0xc0, !PT ;  /* 0x7ff0000025077812 */ /* 0x000fe400078ec0ff */
[----:B------:R-:W-:Y:S02]  /*3280*/  MOV R40, RZ ;  /* 0x000000ff00287202 */ /* 0x000fe40000000f00 */
[CC--:B------:R-:W-:Y:S02]  /*3290*/  VIADDMNMX R9, R6.reuse, -R7.reuse, 0xb9600000, !PT ;  /* 0xb960000006097446 */ /* 0x0c0fe40007800907 */
[----:B------:R-:W-:Y:S02]  /*32a0*/  ISETP.GE.U32.AND P0, PT, R6, R7, PT ;  /* 0x000000070600720c */ /* 0x000fe40003f06070 */
[----:B------:R-:W-:Y:S02]  /*32b0*/  VIMNMX R9, PT, PT, R9, 0x46a00000, PT ;  /* 0x46a0000009097848 */ /* 0x000fe40003fe0100 */
[----:B------:R-:W-:-:S04]  /*32c0*/  SEL R6, R5, 0x63400000, !P0 ;  /* 0x6340000005067807 */ /* 0x000fc80004000000 */
[----:B------:R-:W-:-:S05]  /*32d0*/  IADD3 R6, PT, PT, -R6, R9, RZ ;  /* 0x0000000906067210 */ /* 0x000fca0007ffe1ff */
[----:B------:R-:W-:-:S06]  /*32e0*/  VIADD R41, R6, 0x7fe00000 ;  /* 0x7fe0000006297836 */ /* 0x000fcc0000000000 */
[----:B------:R-:W-:-:S10]  /*32f0*/  DMUL R46, R42, R40 ;  /* 0x000000282a2e7228 */ /* 0x000fd40000000000 */
[----:B------:R-:W-:-:S13]  /*3300*/  FSETP.GTU.AND P0, PT, |R47|, 1.469367938527859385e-39, PT ;  /* 0x001000002f00780b */ /* 0x000fda0003f0c200 */
[----:B------:R-:W-:Y:S05]  /*3310*/  @P0 BRA `(.L_x_54) ;  /* 0x0000000000a80947 */ /* 0x000fea0003800000 */
[----:B------:R-:W-:Y:S01]  /*3320*/  DFMA R38, R42, -R38, R44 ;  /* 0x800000262a26722b */ /* 0x000fe2000000002c */
[----:B------:R-:W-:-:S09]  /*3330*/  IMAD.MOV.U32 R40, RZ, RZ, RZ ;  /* 0x000000ffff287224 */ /* 0x000fd200078e00ff */
[C---:B------:R-:W-:Y:S02]  /*3340*/  FSETP.NEU.AND P0, PT, R39.reuse, RZ, PT ;  /* 0x000000ff2700720b */ /* 0x040fe40003f0d000 */
[----:B------:R-:W-:-:S04]  /*3350*/  LOP3.LUT R5, R39, 0x80000000, R37, 0x48, !PT ;  /* 0x8000000027057812 */ /* 0x000fc800078e4825 */
[----:B------:R-:W-:-:S07]  /*3360*/  LOP3.LUT R41, R5, R41, RZ, 0xfc, !PT ;  /* 0x0000002905297212 */ /* 0x000fce00078efcff */
[----:B------:R-:W-:Y:S05]  /*3370*/  @!P0 BRA `(.L_x_54) ;  /* 0x0000000000908947 */ /* 0x000fea0003800000 */
[C---:B------:R-:W-:Y:S01]  /*3380*/  IADD3 R37, PT, PT, -R6.reuse, RZ, RZ ;  /* 0x000000ff06257210 */ /* 0x040fe20007ffe1ff */
[----:B------:R-:W-:Y:S01]  /*3390*/  IMAD.MOV.U32 R36, RZ, RZ, RZ ;  /* 0x000000ffff247224 */ /* 0x000fe200078e00ff */
[----:B------:R-:W-:-:S05]  /*33a0*/  IADD3 R6, PT, PT, -R6, -0x43300000, RZ ;  /* 0xbcd0000006067810 */ /* 0x000fca0007ffe1ff */
[----:B------:R-:W-:Y:S02]  /*33b0*/  DFMA R36, R46, -R36, R42 ;  /* 0x800000242e24722b */ /* 0x000fe4000000002a */
[----:B------:R-:W-:-:S08]  /*33c0*/  DMUL.RP R42, R42, R40 ;  /* 0x000000282a2a7228 */ /* 0x000fd00000008000 */
[----:B------:R-:W-:Y:S02]  /*33d0*/  FSETP.NEU.AND P0, PT, |R37|, R6, PT ;  /* 0x000000062500720b */ /* 0x000fe40003f0d200 */
[----:B------:R-:W-:Y:S02]  /*33e0*/  LOP3.LUT R5, R43, R5, RZ, 0x3c, !PT ;  /* 0x000000052b057212 */ /* 0x000fe400078e3cff */
[----:B------:R-:W-:Y:S02]  /*33f0*/  FSEL R6, R42, R46, !P0 ;  /* 0x0000002e2a067208 */ /* 0x000fe40004000000 */
[----:B------:R-:W-:Y:S02]  /*3400*/  FSEL R7, R5, R47, !P0 ;  /* 0x0000002f05077208 */ /* 0x000fe40004000000 */
[----:B------:R-:W-:-:S03]  /*3410*/  MOV R46, R6 ;  /* 0x00000006002e7202 */ /* 0x000fc60000000f00 */
[----:B------:R-:W-:Y:S01]  /*3420*/  IMAD.MOV.U32 R47, RZ, RZ, R7 ;  /* 0x000000ffff2f7224 */ /* 0x000fe200078e0007 */
[----:B------:R-:W-:Y:S06]  /*3430*/  BRA `(.L_x_54) ;  /* 0x0000000000607947 */ /* 0x000fec0003800000 */
.L_x_53:
[----:B------:R-:W-:-:S14]  /*3440*/  DSETP.NAN.AND P0, PT, R40, R40, PT ;  /* 0x000000282800722a */ /* 0x000fdc0003f08000 */
[----:B------:R-:W-:Y:S05]  /*3450*/  @P0 BRA `(.L_x_55) ;  /* 0x00000000004c0947 */ /* 0x000fea0003800000 */
[----:B------:R-:W-:-:S14]  /*3460*/  DSETP.NAN.AND P0, PT, R36, R36, PT ;  /* 0x000000242400722a */ /* 0x000fdc0003f08000 */
[----:B------:R-:W-:Y:S05]  /*3470*/  @P0 BRA `(.L_x_56) ;  /* 0x0000000000340947 */ /* 0x000fea0003800000 */
[----:B------:R-:W-:Y:S01]  /*3480*/  ISETP.NE.AND P0, PT, R9, R7, PT ;  /* 0x000000070900720c */ /* 0x000fe20003f05270 */
[----:B------:R-:W-:Y:S01]  /*3490*/  IMAD.MOV.U32 R47, RZ, RZ, -0x80000 ;  /* 0xfff80000ff2f7424 */ /* 0x000fe200078e00ff */
[----:B------:R-:W-:-:S11]  /*34a0*/  MOV R46, 0x0 ;  /* 0x00000000002e7802 */ /* 0x000fd60000000f00 */
[----:B------:R-:W-:Y:S05]  /*34b0*/  @!P0 BRA `(.L_x_54) ;  /* 0x0000000000408947 */ /* 0x000fea0003800000 */
[----:B------:R-:W-:Y:S02]  /*34c0*/  ISETP.NE.AND P0, PT, R9, 0x7ff00000, PT ;  /* 0x7ff000000900780c */ /* 0x000fe40003f05270 */
[----:B------:R-:W-:Y:S02]  /*34d0*/  LOP3.LUT R5, R41, 0x80000000, R37, 0x48, !PT ;  /* 0x8000000029057812 */ /* 0x000fe400078e4825 */
[----:B------:R-:W-:-:S13]  /*34e0*/  ISETP.EQ.OR P0, PT, R7, RZ, !P0 ;  /* 0x000000ff0700720c */ /* 0x000fda0004702670 */
[----:B------:R-:W-:Y:S01]  /*34f0*/  @P0 LOP3.LUT R6, R5, 0x7ff00000, RZ, 0xfc, !PT ;  /* 0x7ff0000005060812 */ /* 0x000fe200078efcff */
[----:B------:R-:W-:Y:S01]  /*3500*/  @!P0 IMAD.MOV.U32 R47, RZ, RZ, R5 ;  /* 0x000000ffff2f8224 */ /* 0x000fe200078e0005 */
[----:B------:R-:W-:Y:S02]  /*3510*/  @!P0 MOV R46, RZ ;  /* 0x000000ff002e8202 */ /* 0x000fe40000000f00 */
[----:B------:R-:W-:Y:S01]  /*3520*/  @P0 MOV R46, RZ ;  /* 0x000000ff002e0202 */ /* 0x000fe20000000f00 */
[----:B------:R-:W-:Y:S01]  /*3530*/  @P0 IMAD.MOV.U32 R47, RZ, RZ, R6 ;  /* 0x000000ffff2f0224 */ /* 0x000fe200078e0006 */
[----:B------:R-:W-:Y:S06]  /*3540*/  BRA `(.L_x_54) ;  /* 0x00000000001c7947 */ /* 0x000fec0003800000 */
.L_x_56:
[----:B------:R-:W-:Y:S02]  /*3550*/  LOP3.LUT R5, R37, 0x80000, RZ, 0xfc, !PT ;  /* 0x0008000025057812 */ /* 0x000fe400078efcff */
[----:B------:R-:W-:-:S03]  /*3560*/  MOV R46, R36 ;  /* 0x00000024002e7202 */ /* 0x000fc60000000f00 */
[----:B------:R-:W-:Y:S01]  /*3570*/  IMAD.MOV.U32 R47, RZ, RZ, R5 ;  /* 0x000000ffff2f7224 */ /* 0x000fe200078e0005 */
[----:B------:R-:W-:Y:S06]  /*3580*/  BRA `(.L_x_54) ;  /* 0x00000000000c7947 */ /* 0x000fec0003800000 */
.L_x_55:
[----:B------:R-:W-:Y:S02]  /*3590*/  LOP3.LUT R5, R41, 0x80000, RZ, 0xfc, !PT ;  /* 0x0008000029057812 */ /* 0x000fe400078efcff */
[----:B------:R-:W-:-:S03]  /*35a0*/  MOV R46, R40 ;  /* 0x00000028002e7202 */ /* 0x000fc60000000f00 */
[----:B------:R-:W-:-:S07]  /*35b0*/  IMAD.MOV.U32 R47, RZ, RZ, R5 ;  /* 0x000000ffff2f7224 */ /* 0x000fce00078e0005 */
.L_x_54:
[----:B------:R-:W-:Y:S05]  /*35c0*/  BSYNC.RECONVERGENT B0 ;  /* 0x0000000000007941 */ /* 0x000fea0003800200 */
.L_x_52:
[----:B------:R-:W-:Y:S01]  /*35d0*/  HFMA2 R9, -RZ, RZ, 0, 0 ;  /* 0x00000000ff097431 */ /* 0x000fe200000001ff */
[----:B------:R-:W-:Y:S01]  /*35e0*/  MOV R6, R46 ;  /* 0x0000002e00067202 */ /* 0x000fe20000000f00 */
[----:B------:R-:W-:Y:S02]  /*35f0*/  IMAD.MOV.U32 R5, RZ, RZ, R47 ;  /* 0x000000ffff057224 */ /* 0x000fe400078e002f */
[----:B------:R-:W-:Y:S05]  /*3600*/  RET.REL.NODEC R8 `(_Z13simulate_stepi) ;  /* 0xffffffc8087c7950 */ /* 0x000fea0003c3ffff */
        .weak           $__internal_1_$__cuda_sm20_dsqrt_rn_f64_mediumpath_v1
        .type           $__internal_1_$__cuda_sm20_dsqrt_rn_f64_mediumpath_v1,@function
        .size           $__internal_1_$__cuda_sm20_dsqrt_rn_f64_mediumpath_v1,(.L_x_63 - $__internal_1_$__cuda_sm20_dsqrt_rn_f64_mediumpath_v1)
$__internal_1_$__cuda_sm20_dsqrt_rn_f64_mediumpath_v1:
[----:B------:R-:W-:Y:S01]  /*3610*/  ISETP.GE.U32.AND P0, PT, R6, -0x3400000, PT ;  /* 0xfcc000000600780c */ /* 0x000fe20003f06070 */
[----:B------:R-:W-:Y:S01]  /*3620*/  BSSY.RECONVERGENT B0, `(.L_x_57) ;  /* 0x0000027000007945 */ /* 0x000fe20003800200 */
[----:B------:R-:W-:Y:S01]  /*3630*/  MOV R43, R9 ;  /* 0x00000009002b7202 */ /* 0x000fe20000000f00 */
[----:B------:R-:W-:Y:S01]  /*3640*/  IMAD.MOV.U32 R42, RZ, RZ, R10 ;  /* 0x000000ffff2a7224 */ /* 0x000fe200078e000a */
[----:B------:R-:W-:Y:S01]  /*3650*/  MOV R9, R7 ;  /* 0x0000000700097202 */ /* 0x000fe20000000f00 */
[----:B------:R-:W-:-:S08]  /*3660*/  IMAD.MOV.U32 R39, RZ, RZ, R5 ;  /* 0x000000ffff277224 */ /* 0x000fd000078e0005 */
[----:B------:R-:W-:Y:S05]  /*3670*/  @!P0 BRA `(.L_x_58) ;  /* 0x0000000000208947 */ /* 0x000fea0003800000 */
[----:B------:R-:W-:-:S10]  /*3680*/  DFMA.RM R8, R42, R38, R8 ;  /* 0x000000262a08722b */ /* 0x000fd40000004008 */
[----:B------:R-:W-:-:S05]  /*3690*/  IADD3 R6, P0, PT, R8, 0x1, RZ ;  /* 0x0000000108067810 */ /* 0x000fca0007f1e0ff */
[----:B------:R-:W-:-:S06]  /*36a0*/  IMAD.X R7, RZ, RZ, R9, P0 ;  /* 0x000000ffff077224 */ /* 0x000fcc00000e0609 */
[----:B------:R-:W-:-:S08]  /*36b0*/  DFMA.RP R36, -R8, R6, R36 ;  /* 0x000000060824722b */ /* 0x000fd00000008124 */
[----:B------:R-:W-:-:S06]  /*36c0*/  DSETP.GT.AND P0, PT, R36, RZ, PT ;  /* 0x000000ff2400722a */ /* 0x000fcc0003f04000 */
[----:B------:R-:W-:Y:S02]  /*36d0*/  FSEL R6, R6, R8, P0 ;  /* 0x0000000806067208 */ /* 0x000fe40000000000 */
[----:B------:R-:W-:Y:S01]  /*36e0*/  FSEL R7, R7, R9, P0 ;  /* 0x0000000907077208 */ /* 0x000fe20000000000 */
[----:B------:R-:W-:Y:S06]  /*36f0*/  BRA `(.L_x_59) ;  /* 0x0000000000647947 */ /* 0x000fec0003800000 */
.L_x_58:
[----:B------:R-:W-:-:S14]  /*3700*/  DSETP.NE.AND P0, PT, R36, RZ, PT ;  /* 0x000000ff2400722a */ /* 0x000fdc0003f05000 */
[----:B------:R-:W-:Y:S05]  /*3710*/  @!P0 BRA `(.L_x_60) ;  /* 0x0000000000588947 */ /* 0x000fea0003800000 */
[----:B------:R-:W-:-:S13]  /*3720*/  ISETP.GE.AND P0, PT, R37, RZ, PT ;  /* 0x000000ff2500720c */ /* 0x000fda0003f06270 */
[----:B------:R-:W-:Y:S01]  /*3730*/  @!P0 MOV R6, 0x0 ;  /* 0x0000000000068802 */ /* 0x000fe20000000f00 */
[----:B------:R-:W-:Y:S01]  /*3740*/  @!P0 IMAD.MOV.U32 R7, RZ, RZ, -0x80000 ;  /* 0xfff80000ff078424 */ /* 0x000fe200078e00ff */
[----:B------:R-:W-:Y:S06]  /*3750*/  @!P0 BRA `(.L_x_59) ;  /* 0x00000000004c8947 */ /* 0x000fec0003800000 */
[----:B------:R-:W-:-:S13]  /*3760*/  ISETP.GT.AND P0, PT, R37, 0x7fefffff, PT ;  /* 0x7fefffff2500780c */ /* 0x000fda0003f04270 */
[----:B------:R-:W-:Y:S05]  /*3770*/  @P0 BRA `(.L_x_60) ;  /* 0x0000000000400947 */ /* 0x000fea0003800000 */
[----:B------:R-:W-:Y:S01]  /*3780*/  DMUL R38, R36, 8.11296384146066816958e+31 ;  /* 0x4690000024267828 */ /* 0x000fe20000000000 */
[----:B------:R-:W-:Y:S01]  /*3790*/  IMAD.MOV.U32 R6, RZ, RZ, 0x0 ;  /* 0x00000000ff067424 */ /* 0x000fe200078e00ff */
[----:B------:R-:W-:Y:S02]  /*37a0*/  MOV R36, RZ ;  /* 0x000000ff00247202 */ /* 0x000fe40000000f00 */
[----:B------:R-:W-:Y:S02]  /*37b0*/  MOV R7, 0x3fd80000 ;  /* 0x3fd8000000077802 */ /* 0x000fe40000000f00 */
[----:B------:R-:W0:Y:S02]  /*37c0*/  MUFU.RSQ64H R37, R39 ;  /* 0x0000002700257308 */ /* 0x000e240000001c00 */
[----:B0-----:R-:W-:-:S08]  /*37d0*/  DMUL R8, R36, R36 ;  /* 0x0000002424087228 */ /* 0x001fd00000000000 */
[----:B------:R-:W-:-:S08]  /*37e0*/  DFMA R8, R38, -R8, 1 ;  /* 0x3ff000002608742b */ /* 0x000fd00000000808 */
[----:B------:R-:W-:Y:S02]  /*37f0*/  DFMA R6, R8, R6, 0.5 ;  /* 0x3fe000000806742b */ /* 0x000fe40000000006 */
[----:B------:R-:W-:-:S08]  /*3800*/  DMUL R8, R36, R8 ;  /* 0x0000000824087228 */ /* 0x000fd00000000000 */
[----:B------:R-:W-:-:S08]  /*3810*/  DFMA R8, R6, R8, R36 ;  /* 0x000000080608722b */ /* 0x000fd00000000024 */
[----:B------:R-:W-:Y:S02]  /*3820*/  DMUL R6, R38, R8 ;  /* 0x0000000826067228 */ /* 0x000fe40000000000 */
[----:B------:R-:W-:-:S06]  /*3830*/  VIADD R9, R9, 0xfff00000 ;  /* 0xfff0000009097836 */ /* 0x000fcc0000000000 */
[----:B------:R-:W-:-:S08]  /*3840*/  DFMA R36, R6, -R6, R38 ;  /* 0x800000060624722b */ /* 0x000fd00000000026 */
[----:B------:R-:W-:-:S10]  /*3850*/  DFMA R6, R8, R36, R6 ;  /* 0x000000240806722b */ /* 0x000fd40000000006 */
[----:B------:R-:W-:Y:S01]  /*3860*/  IADD3 R7, PT, PT, R7, -0x3500000, RZ ;  /* 0xfcb0000007077810 */ /* 0x000fe20007ffe0ff */
[----:B------:R-:W-:Y:S06]  /*3870*/  BRA `(.L_x_59) ;  /* 0x0000000000047947 */ /* 0x000fec0003800000 */
.L_x_60:
[----:B------:R-:W-:-:S11]  /*3880*/  DADD R6, R36, R36 ;  /* 0x0000000024067229 */ /* 0x000fd60000000024 */
.L_x_59:
[----:B------:R-:W-:Y:S05]  /*3890*/  BSYNC.RECONVERGENT B0 ;  /* 0x0000000000007941 */ /* 0x000fea0003800200 */
.L_x_57:
[----:B------:R-:W-:Y:S01]  /*38a0*/  MOV R41, 0x0 ;  /* 0x0000000000297802 */ /* 0x000fe20000000f00 */
[----:B------:R-:W-:-:S03]  /*38b0*/  IMAD.MOV.U32 R5, RZ, RZ, R7 ;  /* 0x000000ffff057224 */ /* 0x000fc600078e0007 */
[----:B------:R-:W-:Y:S05]  /*38c0*/  RET.REL.NODEC R40 `(_Z13simulate_stepi) ;  /* 0xffffffc428cc7950 */ /* 0x000fea0003c3ffff */
.L_x_61:
        /* <DEDUP_REMOVED lines=11> */
.L_x_63:


//--------------------- .nv.shared.reserved.0     --------------------------
	.section	.nv.shared.reserved.0,"aw",@nobits
	.weak		__nv_reservedSMEM_offset_0_alias
	.size		__nv_reservedSMEM_offset_0_alias, 0, 64
	.other		__nv_reservedSMEM_offset_0_alias,@"STO_CUDA_RESERVED_SHARED STV_DEFAULT"
__nv_reservedSMEM_offset_0_alias:
	.zero		0
	.zero		64


//--------------------- .nv.global                --------------------------
	.section	.nv.global,"aw",@nobits
	.align	8
.nv.global:
	.type		collisionSteps,@object
	.size		collisionSteps,(particles - collisionSteps)
	.other		collisionSteps,@"STV_DEFAULT STO_CUDA_MANAGED"
collisionSteps:
	.zero		8
	.type		particles,@object
	.size		particles,(numCollisions - particles)
	.other		particles,@"STV_DEFAULT STO_CUDA_MANAGED"
particles:
	.zero		8
	.type		numCollisions,@object
	.size		numCollisions,(_ZN34_INTERNAL_3a220b40_4_k_cu_af8648826thrust24THRUST_300001_SM_1000_NS12placeholders2_7E - numCollisions)
	.other		numCollisions,@"STV_DEFAULT STO_CUDA_MANAGED"
numCollisions:
	.zero		8
	.type		_ZN34_INTERNAL_3a220b40_4_k_cu_af8648826thrust24THRUST_300001_SM_1000_NS12placeholders2_7E,@object
	.size		_ZN34_INTERNAL_3a220b40_4_k_cu_af8648826thrust24THRUST_300001_SM_1000_NS12placeholders2_7E,(_ZN34_INTERNAL_3a220b40_4_k_cu_af8648824cuda3std3__45__cpo5crendE - _ZN34_INTERNAL_3a220b40_4_k_cu_af8648826thrust24THRUST_300001_SM_1000_NS12placeholders2_7E)
_ZN34_INTERNAL_3a220b40_4_k_cu_af8648826thrust24THRUST_300001_SM_1000_NS12placeholders2_7E:
	.zero		1
	.type		_ZN34_INTERNAL_3a220b40_4_k_cu_af8648824cuda3std3__45__cpo5crendE,@object
	.size		_ZN34_INTERNAL_3a220b40_4_k_cu_af8648824cuda3std3__45__cpo5crendE,(_ZN34_INTERNAL_3a220b40_4_k_cu_af8648824cuda3std6ranges3__45__cpo4prevE - _ZN34_INTERNAL_3a220b40_4_k_cu_af8648824cuda3std3__45__cpo5crendE)
_ZN34_INTERNAL_3a220b40_4_k_cu_af8648824cuda3std3__45__cpo5crendE:
	.zero		1
	.type		_ZN34_INTERNAL_3a220b40_4_k_cu_af8648824cuda3std6ranges3__45__cpo4prevE,@object
	.size		_ZN34_INTERNAL_3a220b40_4_k_cu_af8648824cuda3std6ranges3__45__cpo4prevE,(_ZN34_INTERNAL_3a220b40_4_k_cu_af8648826thrust24THRUST_300001_SM_1000_NS6system6detail10sequential3seqE - _ZN34_INTERNAL_3a220b40_4_k_cu_af8648824cuda3std6ranges3__45__cpo4prevE)
_ZN34_INTERNAL_3a220b40_4_k_cu_af8648824cuda3std6ranges3__45__cpo4prevE:
	.zero		1
	.type		_ZN34_INTERNAL_3a220b40_4_k_cu_af8648826thrust24THRUST_300001_SM_1000_NS6system6detail10sequential3seqE,@object
	.size		_ZN34_INTERNAL_3a220b40_4_k_cu_af8648826thrust24THRUST_300001_SM_1000_NS6system6detail10sequential3seqE,(_ZN34_INTERNAL_3a220b40_4_k_cu_af8648824cuda3std6ranges3__45__cpo9iter_moveE - _ZN34_INTERNAL_3a220b40_4_k_cu_af8648826thrust24THRUST_300001_SM_1000_NS6system6detail10sequential3seqE)
_ZN34_INTERNAL_3a220b40_4_k_cu_af8648826thrust24THRUST_300001_SM_1000_NS6system6detail10sequential3seqE:
	.zero		1
	.type		_ZN34_INTERNAL_3a220b40_4_k_cu_af8648824cuda3std6ranges3__45__cpo9iter_moveE,@object
	.size		_ZN34_INTERNAL_3a220b40_4_k_cu_af8648824cuda3std6ranges3__45__cpo9iter_moveE,(_ZN34_INTERNAL_3a220b40_4_k_cu_af8648826thrust24THRUST_300001_SM_1000_NS3seqE - _ZN34_INTERNAL_3a220b40_4_k_cu_af8648824cuda3std6ranges3__45__cpo9iter_moveE)
_ZN34_INTERNAL_3a220b40_4_k_cu_af8648824cuda3std6ranges3__45__cpo9iter_moveE:
	.zero		1
	.type		_ZN34_INTERNAL_3a220b40_4_k_cu_af8648826thrust24THRUST_300001_SM_1000_NS3seqE,@object
	.size		_ZN34_INTERNAL_3a220b40_4_k_cu_af8648826thrust24THRUST_300001_SM_1000_NS3seqE,(_ZN34_INTERNAL_3a220b40_4_k_cu_af8648824cuda3std3__420unreachable_sentinelE - _ZN34_INTERNAL_3a220b40_4_k_cu_af8648826thrust24THRUST_300001_SM_1000_NS3seqE)
_ZN34_INTERNAL_3a220b40_4_k_cu_af8648826thrust24THRUST_300001_SM_1000_NS3seqE:
	.zero		1
	.type		_ZN34_INTERNAL_3a220b40_4_k_cu_af8648824cuda3std3__420unreachable_sentinelE,@object
	.size		_ZN34_INTERNAL_3a220b40_4_k_cu_af8648824cuda3std3__420unreachable_sentinelE,(_ZN34_INTERNAL_3a220b40_4_k_cu_af8648824cuda3std6ranges3__45__cpo5ssizeE - _ZN34_INTERNAL_3a220b40_4_k_cu_af8648824cuda3std3__420unreachable_sentinelE)
_ZN34_INTERNAL_3a220b40_4_k_cu_af8648824cuda3std3__420unreachable_sentinelE:
	.zero		1
	.type		_ZN34_INTERNAL_3a220b40_4_k_cu_af8648824cuda3std6ranges3__45__cpo5ssizeE,@object
	.size		_ZN34_INTERNAL_3a220b40_4_k_cu_af8648824cuda3std6ranges3__45__cpo5ssizeE,(_ZN34_INTERNAL_3a220b40_4_k_cu_af8648826thrust24THRUST_300001_SM_1000_NS12placeholders2_3E - _ZN34_INTERNAL_3a220b40_4_k_cu_af8648824cuda3std6ranges3__45__cpo5ssizeE)
_ZN34_INTERNAL_3a220b40_4_k_cu_af8648824cuda3std6ranges3__45__cpo5ssizeE:
	.zero		1
	.type		_ZN34_INTERNAL_3a220b40_4_k_cu_af8648826thrust24THRUST_300001_SM_1000_NS12placeholders2_3E,@object
	.size		_ZN34_INTERNAL_3a220b40_4_k_cu_af8648826thrust24THRUST_300001_SM_1000_NS12placeholders2_3E,(_ZN34_INTERNAL_3a220b40_4_k_cu_af8648824cuda3std3__45__cpo4cendE - _ZN34_INTERNAL_3a220b40_4_k_cu_af8648826thrust24THRUST_300001_SM_1000_NS12placeholders2_3E)
_ZN34_INTERNAL_3a220b40_4_k_cu_af8648826thrust24THRUST_300001_SM_1000_NS12placeholders2_3E:
	.zero		1
	.type		_ZN34_INTERNAL_3a220b40_4_k_cu_af8648824cuda3std3__45__cpo4cendE,@object
	.size		_ZN34_INTERNAL_3a220b40_4_k_cu_af8648824cuda3std3__45__cpo4cendE,(_ZN34_INTERNAL_3a220b40_4_k_cu_af8648824cuda3std6ranges3__45__cpo4cendE - _ZN34_INTERNAL_3a220b40_4_k_cu_af8648824cuda3std3__45__cpo4cendE)
_ZN34_INTERNAL_3a220b40_4_k_cu_af8648824cuda3std3__45__cpo4cendE:
	.zero		1
	.type		_ZN34_INTERNAL_3a220b40_4_k_cu_af8648824cuda3std6ranges3__45__cpo4cendE,@object
	.size		_ZN34_INTERNAL_3a220b40_4_k_cu_af8648824cuda3std6ranges3__45__cpo4cendE,(_ZN34_INTERNAL_3a220b40_4_k_cu_af8648826thrust24THRUST_300001_SM_1000_NS12placeholders2_5E - _ZN34_INTERNAL_3a220b40_4_k_cu_af8648824cuda3std6ranges3__45__cpo4cendE)
_ZN34_INTERNAL_3a220b40_4_k_cu_af8648824cuda3std6ranges3__45__cpo4cendE:
	.zero		1
	.type		_ZN34_INTERNAL_3a220b40_4_k_cu_af8648826thrust24THRUST_300001_SM_1000_NS12placeholders2_5E,@object
	.size		_ZN34_INTERNAL_3a220b40_4_k_cu_af8648826thrust24THRUST_300001_SM_1000_NS12placeholders2_5E,(_ZN34_INTERNAL_3a220b40_4_k_cu_af8648824cuda3std3__45__cpo4rendE - _ZN34_INTERNAL_3a220b40_4_k_cu_af8648826thrust24THRUST_300001_SM_1000_NS12placeholders2_5E)
_ZN34_INTERNAL_3a220b40_4_k_cu_af8648826thrust24THRUST_300001_SM_1000_NS12placeholders2_5E:
	.zero		1
	.type		_ZN34_INTERNAL_3a220b40_4_k_cu_af8648824cuda3std3__45__cpo4rendE,@object
	.size		_ZN34_INTERNAL_3a220b40_4_k_cu_af8648824cuda3std3__45__cpo4rendE,(_ZN34_INTERNAL_3a220b40_4_k_cu_af8648824cuda3std6ranges3__45__cpo9iter_swapE - _ZN34_INTERNAL_3a220b40_4_k_cu_af8648824cuda3std3__45__cpo4rendE)
_ZN34_INTERNAL_3a220b40_4_k_cu_af8648824cuda3std3__45__cpo4rendE:
	.zero		1
	.type		_ZN34_INTERNAL_3a220b40_4_k_cu_af8648824cuda3std6ranges3__45__cpo9iter_swapE,@object
	.size		_ZN34_INTERNAL_3a220b40_4_k_cu_af8648824cuda3std6ranges3__45__cpo9iter_swapE,(_ZN34_INTERNAL_3a220b40_4_k_cu_af8648826thrust24THRUST_300001_SM_1000_NS8cuda_cub3parE - _ZN34_INTERNAL_3a220b40_4_k_cu_af8648824cuda3std6ranges3__45__cpo9iter_swapE)
_ZN34_INTERNAL_3a220b40_4_k_cu_af8648824cuda3std6ranges3__45__cpo9iter_swapE:
	.zero		1
	.type		_ZN34_INTERNAL_3a220b40_4_k_cu_af8648826thrust24THRUST_300001_SM_1000_NS8cuda_cub3parE,@object
	.size		_ZN34_INTERNAL_3a220b40_4_k_cu_af8648826thrust24THRUST_300001_SM_1000_NS8cuda_cub3parE,(_ZN34_INTERNAL_3a220b40_4_k_cu_af8648824cuda3std3__48unexpectE - _ZN34_INTERNAL_3a220b40_4_k_cu_af8648826thrust24THRUST_300001_SM_1000_NS8cuda_cub3parE)
_ZN34_INTERNAL_3a220b40_4_k_cu_af8648826thrust24THRUST_300001_SM_1000_NS8cuda_cub3parE:
	.zero		1
	.type		_ZN34_INTERNAL_3a220b40_4_k_cu_af8648824cuda3std3__48unexpectE,@object
	.size		_ZN34_INTERNAL_3a220b40_4_k_cu_af8648824cuda3std3__48unexpectE,(_ZN34_INTERNAL_3a220b40_4_k_cu_af8648826thrust24THRUST_300001_SM_1000_NS12placeholders2_9E - _ZN34_INTERNAL_3a220b40_4_k_cu_af8648824cuda3std3__48unexpectE)
_ZN34_INTERNAL_3a220b40_4_k_cu_af8648824cuda3std3__48unexpectE:
	.zero		1
	.type		_ZN34_INTERNAL_3a220b40_4_k_cu_af8648826thrust24THRUST_300001_SM_1000_NS12placeholders2_9E,@object
	.size		_ZN34_INTERNAL_3a220b40_4_k_cu_af8648826thrust24THRUST_300001_SM_1000_NS12placeholders2_9E,(_ZN34_INTERNAL_3a220b40_4_k_cu_af8648824cuda3std3__419piecewise_constructE - _ZN34_INTERNAL_3a220b40_4_k_cu_af8648826thrust24THRUST_300001_SM_1000_NS12placeholders2_9E)
_ZN34_INTERNAL_3a220b40_4_k_cu_af8648826thrust24THRUST_300001_SM_1000_NS12placeholders2_9E:
	.zero		1
	.type		_ZN34_INTERNAL_3a220b40_4_k_cu_af8648824cuda3std3__419piecewise_constructE,@object
	.size		_ZN34_INTERNAL_3a220b40_4_k_cu_af8648824cuda3std3__419piecewise_constructE,(_ZN34_INTERNAL_3a220b40_4_k_cu_af8648824cuda3std6ranges3__45__cpo5cdataE - _ZN34_INTERNAL_3a220b40_4_k_cu_af8648824cuda3std3__419piecewise_constructE)
_ZN34_INTERNAL_3a220b40_4_k_cu_af8648824cuda3std3__419piecewise_constructE:
	.zero		1
	.type		_ZN34_INTERNAL_3a220b40_4_k_cu_af8648824cuda3std6ranges3__45__cpo5cdataE,@object
	.size		_ZN34_INTERNAL_3a220b40_4_k_cu_af8648824cuda3std6ranges3__45__cpo5cdataE,(_ZN34_INTERNAL_3a220b40_4_k_cu_af8648826thrust24THRUST_300001_SM_1000_NS12placeholders2_1E - _ZN34_INTERNAL_3a220b40_4_k_cu_af8648824cuda3std6ranges3__45__cpo5cdataE)
_ZN34_INTERNAL_3a220b40_4_k_cu_af8648824cuda3std6ranges3__45__cpo5cdataE:
	.zero		1
	.type		_ZN34_INTERNAL_3a220b40_4_k_cu_af8648826thrust24THRUST_300001_SM_1000_NS12placeholders2_1E,@object
	.size		_ZN34_INTERNAL_3a220b40_4_k_cu_af8648826thrust24THRUST_300001_SM_1000_NS12placeholders2_1E,(_ZN34_INTERNAL_3a220b40_4_k_cu_af8648824cuda3std3__45__cpo3endE - _ZN34_INTERNAL_3a220b40_4_k_cu_af8648826thrust24THRUST_300001_SM_1000_NS12placeholders2_1E)
_ZN34_INTERNAL_3a220b40_4_k_cu_af8648826thrust24THRUST_300001_SM_1000_NS12placeholders2_1E:
	.zero		1
	.type		_ZN34_INTERNAL_3a220b40_4_k_cu_af8648824cuda3std3__45__cpo3endE,@object
	.size		_ZN34_INTERNAL_3a220b40_4_k_cu_af8648824cuda3std3__45__cpo3endE,(_ZN34_INTERNAL_3a220b40_4_k_cu_af8648824cuda3std6ranges3__45__cpo3endE - _ZN34_INTERNAL_3a220b40_4_k_cu_af8648824cuda3std3__45__cpo3endE)
_ZN34_INTERNAL_3a220b40_4_k_cu_af8648824cuda3std3__45__cpo3endE:
	.zero		1
	.type		_ZN34_INTERNAL_3a220b40_4_k_cu_af8648824cuda3std6ranges3__45__cpo3endE,@object
	.size		_ZN34_INTERNAL_3a220b40_4_k_cu_af8648824cuda3std6ranges3__45__cpo3endE,(_ZN34_INTERNAL_3a220b40_4_k_cu_af8648826thrust24THRUST_300001_SM_1000_NS12placeholders2_8E - _ZN34_INTERNAL_3a220b40_4_k_cu_af8648824cuda3std6ranges3__45__cpo3endE)
_ZN34_INTERNAL_3a220b40_4_k_cu_af8648824cuda3std6ranges3__45__cpo3endE:
	.zero		1
	.type		_ZN34_INTERNAL_3a220b40_4_k_cu_af8648826thrust24THRUST_300001_SM_1000_NS12placeholders2_8E,@object
	.size		_ZN34_INTERNAL_3a220b40_4_k_cu_af8648826thrust24THRUST_300001_SM_1000_NS12placeholders2_8E,(_ZN34_INTERNAL_3a220b40_4_k_cu_af8648824cuda3std3__436_GLOBAL__N__3a220b40_4_k_cu_af8648826ignoreE - _ZN34_INTERNAL_3a220b40_4_k_cu_af8648826thrust24THRUST_300001_SM_1000_NS12placeholders2_8E)
_ZN34_INTERNAL_3a220b40_4_k_cu_af8648826thrust24THRUST_300001_SM_1000_NS12placeholders2_8E:
	.zero		1
	.type		_ZN34_INTERNAL_3a220b40_4_k_cu_af8648824cuda3std3__436_GLOBAL__N__3a220b40_4_k_cu_af8648826ignoreE,@object
	.size		_ZN34_INTERNAL_3a220b40_4_k_cu_af8648824cuda3std3__436_GLOBAL__N__3a220b40_4_k_cu_af8648826ignoreE,(_ZN34_INTERNAL_3a220b40_4_k_cu_af8648824cuda3std6ranges3__45__cpo4dataE - _ZN34_INTERNAL_3a220b40_4_k_cu_af8648824cuda3std3__436_GLOBAL__N__3a220b40_4_k_cu_af8648826ignoreE)
_ZN34_INTERNAL_3a220b40_4_k_cu_af8648824cuda3std3__436_GLOBAL__N__3a220b40_4_k_cu_af8648826ignoreE:
	.zero		1
	.type		_ZN34_INTERNAL_3a220b40_4_k_cu_af8648824cuda3std6ranges3__45__cpo4dataE,@object
	.size		_ZN34_INTERNAL_3a220b40_4_k_cu_af8648824cuda3std6ranges3__45__cpo4dataE,(_ZN34_INTERNAL_3a220b40_4_k_cu_af8648826thrust24THRUST_300001_SM_1000_NS6system3cpp3parE - _ZN34_INTERNAL_3a220b40_4_k_cu_af8648824cuda3std6ranges3__45__cpo4dataE)
_ZN34_INTERNAL_3a220b40_4_k_cu_af8648824cuda3std6ranges3__45__cpo4dataE:
	.zero		1
	.type		_ZN34_INTERNAL_3a220b40_4_k_cu_af8648826thrust24THRUST_300001_SM_1000_NS6system3cpp3parE,@object
	.size		_ZN34_INTERNAL_3a220b40_4_k_cu_af8648826thrust24THRUST_300001_SM_1000_NS6system3cpp3parE,(_ZN34_INTERNAL_3a220b40_4_k_cu_af8648824cuda3std3__45__cpo5beginE - _ZN34_INTERNAL_3a220b40_4_k_cu_af8648826thrust24THRUST_300001_SM_1000_NS6system3cpp3parE)
_ZN34_INTERNAL_3a220b40_4_k_cu_af8648826thrust24THRUST_300001_SM_1000_NS6system3cpp3parE:
	.zero		1
	.type		_ZN34_INTERNAL_3a220b40_4_k_cu_af8648824cuda3std3__45__cpo5beginE,@object
	.size		_ZN34_INTERNAL_3a220b40_4_k_cu_af8648824cuda3std3__45__cpo5beginE,(_ZN34_INTERNAL_3a220b40_4_k_cu_af8648824cuda3std6ranges3__45__cpo5beginE - _ZN34_INTERNAL_3a220b40_4_k_cu_af8648824cuda3std3__45__cpo5beginE)
_ZN34_INTERNAL_3a220b40_4_k_cu_af8648824cuda3std3__45__cpo5beginE:
	.zero		1
	.type		_ZN34_INTERNAL_3a220b40_4_k_cu_af8648824cuda3std6ranges3__45__cpo5beginE,@object
	.size		_ZN34_INTERNAL_3a220b40_4_k_cu_af8648824cuda3std6ranges3__45__cpo5beginE,(_ZN34_INTERNAL_3a220b40_4_k_cu_af8648826thrust24THRUST_300001_SM_1000_NS6deviceE - _ZN34_INTERNAL_3a220b40_4_k_cu_af8648824cuda3std6ranges3__45__cpo5beginE)
_ZN34_INTERNAL_3a220b40_4_k_cu_af8648824cuda3std6ranges3__45__cpo5beginE:
	.zero		1
	.type		_ZN34_INTERNAL_3a220b40_4_k_cu_af8648826thrust24THRUST_300001_SM_1000_NS6deviceE,@object
	.size		_ZN34_INTERNAL_3a220b40_4_k_cu_af8648826thrust24THRUST_300001_SM_1000_NS6deviceE,(_ZN34_INTERNAL_3a220b40_4_k_cu_af8648824cuda3std3__47nulloptE - _ZN34_INTERNAL_3a220b40_4_k_cu_af8648826thrust24THRUST_300001_SM_1000_NS6deviceE)
_ZN34_INTERNAL_3a220b40_4_k_cu_af8648826thrust24THRUST_300001_SM_1000_NS6deviceE:
	.zero		1
	.type		_ZN34_INTERNAL_3a220b40_4_k_cu_af8648824cuda3std3__47nulloptE,@object
	.size		_ZN34_INTERNAL_3a220b40_4_k_cu_af8648824cuda3std3__47nulloptE,(_ZN34_INTERNAL_3a220b40_4_k_cu_af8648824cuda3std6ranges3__45__cpo8distanceE - _ZN34_INTERNAL_3a220b40_4_k_cu_af8648824cuda3std3__47nulloptE)
_ZN34_INTERNAL_3a220b40_4_k_cu_af8648824cuda3std3__47nulloptE:
	.zero		1
	.type		_ZN34_INTERNAL_3a220b40_4_k_cu_af8648824cuda3std6ranges3__45__cpo8distanceE,@object
	.size		_ZN34_INTERNAL_3a220b40_4_k_cu_af8648824cuda3std6ranges3__45__cpo8distanceE,(_ZN34_INTERNAL_3a220b40_4_k_cu_af8648826thrust24THRUST_300001_SM_1000_NS12placeholders2_4E - _ZN34_INTERNAL_3a220b40_4_k_cu_af8648824cuda3std6ranges3__45__cpo8distanceE)
_ZN34_INTERNAL_3a220b40_4_k_cu_af8648824cuda3std6ranges3__45__cpo8distanceE:
	.zero		1
	.type		_ZN34_INTERNAL_3a220b40_4_k_cu_af8648826thrust24THRUST_300001_SM_1000_NS12placeholders2_4E,@object
	.size		_ZN34_INTERNAL_3a220b40_4_k_cu_af8648826thrust24THRUST_300001_SM_1000_NS12placeholders2_4E,(_ZN34_INTERNAL_3a220b40_4_k_cu_af8648824cuda3std3__45__cpo6rbeginE - _ZN34_INTERNAL_3a220b40_4_k_cu_af8648826thrust24THRUST_300001_SM_1000_NS12placeholders2_4E)
_ZN34_INTERNAL_3a220b40_4_k_cu_af8648826thrust24THRUST_300001_SM_1000_NS12placeholders2_4E:
	.zero		1
	.type		_ZN34_INTERNAL_3a220b40_4_k_cu_af8648824cuda3std3__45__cpo6rbeginE,@object
	.size		_ZN34_INTERNAL_3a220b40_4_k_cu_af8648824cuda3std3__45__cpo6rbeginE,(_ZN34_INTERNAL_3a220b40_4_k_cu_af8648824cuda3std6ranges3__45__cpo7advanceE - _ZN34_INTERNAL_3a220b40_4_k_cu_af8648824cuda3std3__45__cpo6rbeginE)
_ZN34_INTERNAL_3a220b40_4_k_cu_af8648824cuda3std3__45__cpo6rbeginE:
	.zero		1
	.type		_ZN34_INTERNAL_3a220b40_4_k_cu_af8648824cuda3std6ranges3__45__cpo7advanceE,@object
	.size		_ZN34_INTERNAL_3a220b40_4_k_cu_af8648824cuda3std6ranges3__45__cpo7advanceE,(_ZN34_INTERNAL_3a220b40_4_k_cu_af8648826thrust24THRUST_300001_SM_1000_NS12placeholders2_6E - _ZN34_INTERNAL_3a220b40_4_k_cu_af8648824cuda3std6ranges3__45__cpo7advanceE)
_ZN34_INTERNAL_3a220b40_4_k_cu_af8648824cuda3std6ranges3__45__cpo7advanceE:
	.zero		1
	.type		_ZN34_INTERNAL_3a220b40_4_k_cu_af8648826thrust24THRUST_300001_SM_1000_NS12placeholders2_6E,@object
	.size		_ZN34_INTERNAL_3a220b40_4_k_cu_af8648826thrust24THRUST_300001_SM_1000_NS12placeholders2_6E,(_ZN34_INTERNAL_3a220b40_4_k_cu_af8648824cuda3std3__45__cpo7crbeginE - _ZN34_INTERNAL_3a220b40_4_k_cu_af8648826thrust24THRUST_300001_SM_1000_NS12placeholders2_6E)
_ZN34_INTERNAL_3a220b40_4_k_cu_af8648826thrust24THRUST_300001_SM_1000_NS12placeholders2_6E:
	.zero		1
	.type		_ZN34_INTERNAL_3a220b40_4_k_cu_af8648824cuda3std3__45__cpo7crbeginE,@object
	.size		_ZN34_INTERNAL_3a220b40_4_k_cu_af8648824cuda3std3__45__cpo7crbeginE,(_ZN34_INTERNAL_3a220b40_4_k_cu_af8648824cuda3std6ranges3__45__cpo4nextE - _ZN34_INTERNAL_3a220b40_4_k_cu_af8648824cuda3std3__45__cpo7crbeginE)
_ZN34_INTERNAL_3a220b40_4_k_cu_af8648824cuda3std3__45__cpo7crbeginE:
	.zero		1
	.type		_ZN34_INTERNAL_3a220b40_4_k_cu_af8648824cuda3std6ranges3__45__cpo4nextE,@object
	.size		_ZN34_INTERNAL_3a220b40_4_k_cu_af8648824cuda3std6ranges3__45__cpo4nextE,(_ZN34_INTERNAL_3a220b40_4_k_cu_af8648826thrust24THRUST_300001_SM_1000_NS8cuda_cub10par_nosyncE - _ZN34_INTERNAL_3a220b40_4_k_cu_af8648824cuda3std6ranges3__45__cpo4nextE)
_ZN34_INTERNAL_3a220b40_4_k_cu_af8648824cuda3std6ranges3__45__cpo4nextE:
	.zero		1
	.type		_ZN34_INTERNAL_3a220b40_4_k_cu_af8648826thrust24THRUST_300001_SM_1000_NS8cuda_cub10par_nosyncE,@object
	.size		_ZN34_INTERNAL_3a220b40_4_k_cu_af8648826thrust24THRUST_300001_SM_1000_NS8cuda_cub10par_nosyncE,(_ZN34_INTERNAL_3a220b40_4_k_cu_af8648824cuda3std6ranges3__45__cpo4swapE - _ZN34_INTERNAL_3a220b40_4_k_cu_af8648826thrust24THRUST_300001_SM_1000_NS8cuda_cub10par_nosyncE)
_ZN34_INTERNAL_3a220b40_4_k_cu_af8648826thrust24THRUST_300001_SM_1000_NS8cuda_cub10par_nosyncE:
	.zero		1
	.type		_ZN34_INTERNAL_3a220b40_4_k_cu_af8648824cuda3std6ranges3__45__cpo4swapE,@object
	.size		_ZN34_INTERNAL_3a220b40_4_k_cu_af8648824cuda3std6ranges3__45__cpo4swapE,(_ZN34_INTERNAL_3a220b40_4_k_cu_af8648826thrust24THRUST_300001_SM_1000_NS12placeholders3_10E - _ZN34_INTERNAL_3a220b40_4_k_cu_af8648824cuda3std6ranges3__45__cpo4swapE)
_ZN34_INTERNAL_3a220b40_4_k_cu_af8648824cuda3std6ranges3__45__cpo4swapE:
	.zero		1
	.type		_ZN34_INTERNAL_3a220b40_4_k_cu_af8648826thrust24THRUST_300001_SM_1000_NS12placeholders3_10E,@object
	.size		_ZN34_INTERNAL_3a220b40_4_k_cu_af8648826thrust24THRUST_300001_SM_1000_NS12placeholders3_10E,(_ZN34_INTERNAL_3a220b40_4_k_cu_af8648824cuda3std3__48in_placeE - _ZN34_INTERNAL_3a220b40_4_k_cu_af8648826thrust24THRUST_300001_SM_1000_NS12placeholders3_10E)
_ZN34_INTERNAL_3a220b40_4_k_cu_af8648826thrust24THRUST_300001_SM_1000_NS12placeholders3_10E:
	.zero		1
	.type		_ZN34_INTERNAL_3a220b40_4_k_cu_af8648824cuda3std3__48in_placeE,@object
	.size		_ZN34_INTERNAL_3a220b40_4_k_cu_af8648824cuda3std3__48in_placeE,(_ZN34_INTERNAL_3a220b40_4_k_cu_af8648824cuda3std6ranges3__45__cpo4sizeE - _ZN34_INTERNAL_3a220b40_4_k_cu_af8648824cuda3std3__48in_placeE)
_ZN34_INTERNAL_3a220b40_4_k_cu_af8648824cuda3std3__48in_placeE:
	.zero		1
	.type		_ZN34_INTERNAL_3a220b40_4_k_cu_af8648824cuda3std6ranges3__45__cpo4sizeE,@object
	.size		_ZN34_INTERNAL_3a220b40_4_k_cu_af8648824cuda3std6ranges3__45__cpo4sizeE,(_ZN34_INTERNAL_3a220b40_4_k_cu_af8648826thrust24THRUST_300001_SM_1000_NS12placeholders2_2E - _ZN34_INTERNAL_3a220b40_4_k_cu_af8648824cuda3std6ranges3__45__cpo4sizeE)
_ZN34_INTERNAL_3a220b40_4_k_cu_af8648824cuda3std6ranges3__45__cpo4sizeE:
	.zero		1
	.type		_ZN34_INTERNAL_3a220b40_4_k_cu_af8648826thrust24THRUST_300001_SM_1000_NS12placeholders2_2E,@object
	.size		_ZN34_INTERNAL_3a220b40_4_k_cu_af8648826thrust24THRUST_300001_SM_1000_NS12placeholders2_2E,(_ZN34_INTERNAL_3a220b40_4_k_cu_af8648824cuda3std3__45__cpo6cbeginE - _ZN34_INTERNAL_3a220b40_4_k_cu_af8648826thrust24THRUST_300001_SM_1000_NS12placeholders2_2E)
_ZN34_INTERNAL_3a220b40_4_k_cu_af8648826thrust24THRUST_300001_SM_1000_NS12placeholders2_2E:
	.zero		1
	.type		_ZN34_INTERNAL_3a220b40_4_k_cu_af8648824cuda3std3__45__cpo6cbeginE,@object
	.size		_ZN34_INTERNAL_3a220b40_4_k_cu_af8648824cuda3std3__45__cpo6cbeginE,(_ZN34_INTERNAL_3a220b40_4_k_cu_af8648824cuda3std6ranges3__45__cpo6cbeginE - _ZN34_INTERNAL_3a220b40_4_k_cu_af8648824cuda3std3__45__cpo6cbeginE)
_ZN34_INTERNAL_3a220b40_4_k_cu_af8648824cuda3std3__45__cpo6cbeginE:
	.zero		1
	.type		_ZN34_INTERNAL_3a220b40_4_k_cu_af8648824cuda3std6ranges3__45__cpo6cbeginE,@object
	.size		_ZN34_INTERNAL_3a220b40_4_k_cu_af8648824cuda3std6ranges3__45__cpo6cbeginE,(.L_25 - _ZN34_INTERNAL_3a220b40_4_k_cu_af8648824cuda3std6ranges3__45__cpo6cbeginE)
_ZN34_INTERNAL_3a220b40_4_k_cu_af8648824cuda3std6ranges3__45__cpo6cbeginE:
	.zero		1
.L_25:


//--------------------- .nv.constant0._ZN3cub18CUB_300001_SM_10006detail11EmptyKernelIvEEvv --------------------------
	.section	.nv.constant0._ZN3cub18CUB_300001_SM_10006detail11EmptyKernelIvEEvv,"a",@progbits
	.sectionflags	@""
	.align	4
.nv.constant0._ZN3cub18CUB_300001_SM_10006detail11EmptyKernelIvEEvv:
	.zero		896


//--------------------- .nv.constant0._Z13simulate_stepi --------------------------
	.section	.nv.constant0._Z13simulate_stepi,"a",@progbits
	.sectionflags	@""
	.align	4
.nv.constant0._Z13simulate_stepi:
	.zero		900


//--------------------- SYMBOLS --------------------------

	.type		.nv.reservedSmem.offset0,@object
	.size		.nv.reservedSmem.offset0,0x4
